//
// Generated by NVIDIA NVVM Compiler
//
// Compiler Build ID: CL-36424714
// Cuda compilation tools, release 13.0, V13.0.88
// Based on NVVM 20.0.0
//

.version 9.0
.target sm_100
.address_size 64

	// .globl	initialize

.visible .entry initialize(
	.param .u64 .ptr .align 1 initialize_param_0,
	.param .u64 .ptr .align 1 initialize_param_1,
	.param .u64 .ptr .align 1 initialize_param_2,
	.param .u64 .ptr .align 1 initialize_param_3,
	.param .u32 initialize_param_4,
	.param .u32 initialize_param_5,
	.param .u32 initialize_param_6
)
{
	.reg .pred 	%p<26>;
	.reg .b32 	%r<51>;
	.reg .b64 	%rd<34>;

	ld.param.u64 	%rd6, [initialize_param_0];
	ld.param.u64 	%rd7, [initialize_param_1];
	ld.param.u64 	%rd8, [initialize_param_2];
	ld.param.u64 	%rd9, [initialize_param_3];
	ld.param.u32 	%r7, [initialize_param_4];
	ld.param.u32 	%r8, [initialize_param_5];
	ld.param.u32 	%r10, [initialize_param_6];
	cvta.to.global.u64 	%rd1, %rd7;
	cvta.to.global.u64 	%rd2, %rd8;
	cvta.to.global.u64 	%rd3, %rd9;
	mov.u32 	%r11, %ctaid.x;
	shl.b32 	%r12, %r11, 5;
	mov.u32 	%r13, %tid.x;
	add.s32 	%r1, %r12, %r13;
	mov.u32 	%r14, %ctaid.y;
	shl.b32 	%r15, %r14, 5;
	mov.u32 	%r16, %tid.y;
	add.s32 	%r17, %r15, %r16;
	max.s32 	%r18, %r1, %r17;
	setp.ge.s32 	%p3, %r18, %r10;
	@%p3 bra 	$L__BB0_13;
	cvta.to.global.u64 	%rd10, %rd6;
	mad.lo.s32 	%r3, %r10, %r17, %r1;
	setp.eq.s32 	%p4, %r1, %r7;
	setp.eq.s32 	%p5, %r17, %r8;
	and.pred  	%p1, %p4, %p5;
	shl.b32 	%r19, %r3, 2;
	mul.wide.s32 	%rd11, %r19, 4;
	add.s64 	%rd4, %rd10, %rd11;
	add.s64 	%rd5, %rd1, %rd11;
	not.pred 	%p6, %p1;
	@%p6 bra 	$L__BB0_3;
	mul.wide.s32 	%rd15, %r3, 4;
	add.s64 	%rd16, %rd3, %rd15;
	st.global.u32 	[%rd16], %r10;
	add.s64 	%rd17, %rd2, %rd15;
	mov.b32 	%r25, 536870911;
	st.global.u32 	[%rd17], %r25;
	bra.uni 	$L__BB0_4;
$L__BB0_3:
	mul.wide.s32 	%rd12, %r3, 4;
	add.s64 	%rd13, %rd3, %rd12;
	mov.b32 	%r20, 0;
	st.global.u32 	[%rd13], %r20;
	add.s64 	%rd14, %rd2, %rd12;
	st.global.u32 	[%rd14], %r20;
	ld.global.u32 	%r21, [%rd4];
	st.global.u32 	[%rd5], %r21;
	ld.global.u32 	%r22, [%rd4+4];
	st.global.u32 	[%rd5+4], %r22;
	ld.global.u32 	%r23, [%rd4+8];
	st.global.u32 	[%rd5+8], %r23;
	ld.global.u32 	%r24, [%rd4+12];
	st.global.u32 	[%rd5+12], %r24;
$L__BB0_4:
	bar.sync 	0;
	@%p6 bra 	$L__BB0_13;
	mov.b32 	%r26, 0;
	st.global.u32 	[%rd5], %r26;
	setp.gt.s32 	%p8, %r7, -1;
	setp.lt.s32 	%p9, %r7, %r10;
	and.pred  	%p2, %p8, %p9;
	not.pred 	%p10, %p2;
	add.s32 	%r4, %r8, -1;
	setp.ge.u32 	%p11, %r4, %r10;
	or.pred  	%p12, %p10, %p11;
	@%p12 bra 	$L__BB0_7;
	ld.global.u32 	%r27, [%rd4];
	mad.lo.s32 	%r28, %r4, %r10, %r7;
	mul.wide.u32 	%rd18, %r28, 4;
	add.s64 	%rd19, %rd2, %rd18;
	st.global.u32 	[%rd19], %r27;
	shl.b32 	%r29, %r28, 2;
	mul.wide.u32 	%rd20, %r29, 4;
	add.s64 	%rd21, %rd1, %rd20;
	ld.global.u32 	%r30, [%rd21+8];
	add.s32 	%r31, %r30, %r27;
	st.global.u32 	[%rd21+8], %r31;
$L__BB0_7:
	mov.b32 	%r32, 0;
	st.global.u32 	[%rd5+4], %r32;
	add.s32 	%r5, %r7, 1;
	setp.lt.s32 	%p13, %r7, -1;
	setp.ge.s32 	%p14, %r5, %r10;
	or.pred  	%p15, %p13, %p14;
	setp.ge.u32 	%p16, %r8, %r10;
	or.pred  	%p17, %p15, %p16;
	@%p17 bra 	$L__BB0_9;
	ld.global.u32 	%r33, [%rd4+4];
	mad.lo.s32 	%r34, %r8, %r10, %r5;
	mul.wide.u32 	%rd22, %r34, 4;
	add.s64 	%rd23, %rd2, %rd22;
	st.global.u32 	[%rd23], %r33;
	shl.b32 	%r35, %r34, 2;
	mul.wide.u32 	%rd24, %r35, 4;
	add.s64 	%rd25, %rd1, %rd24;
	ld.global.u32 	%r36, [%rd25+12];
	add.s32 	%r37, %r36, %r33;
	st.global.u32 	[%rd25+12], %r37;
$L__BB0_9:
	mov.b32 	%r38, 0;
	st.global.u32 	[%rd5+8], %r38;
	add.s32 	%r6, %r8, 1;
	setp.ge.u32 	%p18, %r6, %r10;
	or.pred  	%p20, %p10, %p18;
	@%p20 bra 	$L__BB0_11;
	ld.global.u32 	%r39, [%rd4+8];
	mad.lo.s32 	%r40, %r6, %r10, %r7;
	mul.wide.u32 	%rd26, %r40, 4;
	add.s64 	%rd27, %rd2, %rd26;
	st.global.u32 	[%rd27], %r39;
	shl.b32 	%r41, %r40, 2;
	mul.wide.u32 	%rd28, %r41, 4;
	add.s64 	%rd29, %rd1, %rd28;
	ld.global.u32 	%r42, [%rd29];
	add.s32 	%r43, %r42, %r39;
	st.global.u32 	[%rd29], %r43;
$L__BB0_11:
	setp.ge.u32 	%p21, %r8, %r10;
	mov.b32 	%r44, 0;
	st.global.u32 	[%rd5+12], %r44;
	setp.lt.s32 	%p22, %r7, 1;
	setp.gt.s32 	%p23, %r7, %r10;
	or.pred  	%p24, %p22, %p23;
	or.pred  	%p25, %p24, %p21;
	@%p25 bra 	$L__BB0_13;
	mad.lo.s32 	%r45, %r8, %r10, %r7;
	ld.global.u32 	%r46, [%rd4+12];
	add.s32 	%r47, %r45, -1;
	mul.wide.u32 	%rd30, %r47, 4;
	add.s64 	%rd31, %rd2, %rd30;
	st.global.u32 	[%rd31], %r46;
	shl.b32 	%r48, %r47, 2;
	mul.wide.u32 	%rd32, %r48, 4;
	add.s64 	%rd33, %rd1, %rd32;
	ld.global.u32 	%r49, [%rd33+4];
	add.s32 	%r50, %r49, %r46;
	st.global.u32 	[%rd33+4], %r50;
$L__BB0_13:
	ret;

}
	// .globl	push_relabel
.visible .entry push_relabel(
	.param .u64 .ptr .align 1 push_relabel_param_0,
	.param .u64 .ptr .align 1 push_relabel_param_1,
	.param .u64 .ptr .align 1 push_relabel_param_2,
	.param .u32 push_relabel_param_3,
	.param .u32 push_relabel_param_4,
	.param .u32 push_relabel_param_5,
	.param .u32 push_relabel_param_6,
	.param .u32 push_relabel_param_7
)
{
	.reg .pred 	%p<46>;
	.reg .b32 	%r<109>;
	.reg .b64 	%rd<33>;

	ld.param.u64 	%rd7, [push_relabel_param_0];
	ld.param.u64 	%rd8, [push_relabel_param_1];
	ld.param.u64 	%rd9, [push_relabel_param_2];
	ld.param.u32 	%r46, [push_relabel_param_3];
	ld.param.u32 	%r42, [push_relabel_param_4];
	ld.param.u32 	%r43, [push_relabel_param_5];
	ld.param.u32 	%r44, [push_relabel_param_6];
	ld.param.u32 	%r45, [push_relabel_param_7];
	cvta.to.global.u64 	%rd1, %rd9;
	cvta.to.global.u64 	%rd2, %rd8;
	cvta.to.global.u64 	%rd3, %rd7;
	mov.u32 	%r47, %ctaid.x;
	shl.b32 	%r48, %r47, 5;
	mov.u32 	%r49, %tid.x;
	add.s32 	%r1, %r48, %r49;
	mov.u32 	%r50, %ctaid.y;
	shl.b32 	%r51, %r50, 5;
	mov.u32 	%r52, %tid.y;
	add.s32 	%r53, %r51, %r52;
	max.s32 	%r54, %r1, %r53;
	setp.ge.s32 	%p8, %r54, %r46;
	@%p8 bra 	$L__BB1_25;
	setp.eq.s32 	%p9, %r1, %r42;
	setp.eq.s32 	%p10, %r53, %r43;
	and.pred  	%p11, %p9, %p10;
	@%p11 bra 	$L__BB1_25;
	setp.eq.s32 	%p12, %r1, %r44;
	setp.eq.s32 	%p13, %r53, %r45;
	and.pred  	%p14, %p12, %p13;
	@%p14 bra 	$L__BB1_25;
	mul.lo.s32 	%r3, %r46, %r53;
	add.s32 	%r4, %r3, %r1;
	mul.wide.s32 	%rd10, %r4, 4;
	add.s64 	%rd4, %rd3, %rd10;
	ld.global.u32 	%r5, [%rd4];
	setp.lt.s32 	%p15, %r5, 1;
	@%p15 bra 	$L__BB1_25;
	shl.b32 	%r57, %r4, 2;
	mul.wide.s32 	%rd11, %r57, 4;
	add.s64 	%rd5, %rd1, %rd11;
	ld.global.u32 	%r58, [%rd5];
	setp.lt.s32 	%p17, %r58, 1;
	mov.pred 	%p42, -1;
	mov.b32 	%r99, 1073741823;
	mov.b32 	%r97, -1;
	mov.u32 	%r98, %r97;
	mov.u32 	%r100, %r97;
	@%p17 bra 	$L__BB1_7;
	setp.lt.s32 	%p19, %r1, 0;
	add.s32 	%r6, %r53, -1;
	setp.ge.u32 	%p20, %r6, %r46;
	or.pred  	%p21, %p19, %p20;
	@%p21 bra 	$L__BB1_7;
	sub.s32 	%r62, %r3, %r46;
	add.s32 	%r63, %r62, %r1;
	mul.wide.u32 	%rd12, %r63, 4;
	add.s64 	%rd13, %rd2, %rd12;
	ld.global.u32 	%r99, [%rd13];
	mov.b32 	%r100, 0;
	mov.pred 	%p42, 0;
	mov.u32 	%r97, %r1;
	mov.u32 	%r98, %r6;
$L__BB1_7:
	ld.global.u32 	%r64, [%rd5+4];
	setp.lt.s32 	%p23, %r64, 1;
	@%p23 bra 	$L__BB1_12;
	add.s32 	%r12, %r1, 1;
	setp.lt.s32 	%p24, %r1, -1;
	setp.ge.s32 	%p25, %r12, %r46;
	or.pred  	%p26, %p24, %p25;
	@%p26 bra 	$L__BB1_12;
	add.s32 	%r65, %r4, 1;
	mul.wide.u32 	%rd14, %r65, 4;
	add.s64 	%rd15, %rd2, %rd14;
	ld.global.u32 	%r13, [%rd15];
	mov.pred 	%p43, -1;
	@%p42 bra 	$L__BB1_11;
	mad.lo.s32 	%r66, %r98, %r46, %r97;
	mul.wide.s32 	%rd16, %r66, 4;
	add.s64 	%rd17, %rd2, %rd16;
	ld.global.u32 	%r67, [%rd17];
	setp.lt.s32 	%p43, %r13, %r67;
$L__BB1_11:
	selp.b32 	%r97, %r12, %r97, %p43;
	selp.b32 	%r98, %r53, %r98, %p43;
	selp.b32 	%r99, %r13, %r99, %p43;
	selp.b32 	%r100, 1, %r100, %p43;
$L__BB1_12:
	ld.global.u32 	%r68, [%rd5+8];
	setp.lt.s32 	%p28, %r68, 1;
	@%p28 bra 	$L__BB1_17;
	add.s32 	%r22, %r53, 1;
	setp.lt.s32 	%p29, %r1, 0;
	setp.ge.u32 	%p30, %r22, %r46;
	or.pred  	%p31, %p29, %p30;
	@%p31 bra 	$L__BB1_17;
	add.s32 	%r69, %r4, %r46;
	mul.wide.u32 	%rd18, %r69, 4;
	add.s64 	%rd19, %rd2, %rd18;
	ld.global.u32 	%r23, [%rd19];
	setp.eq.s32 	%p33, %r100, -1;
	mov.pred 	%p44, -1;
	@%p33 bra 	$L__BB1_16;
	mad.lo.s32 	%r70, %r98, %r46, %r97;
	mul.wide.s32 	%rd20, %r70, 4;
	add.s64 	%rd21, %rd2, %rd20;
	ld.global.u32 	%r71, [%rd21];
	setp.lt.s32 	%p44, %r23, %r71;
$L__BB1_16:
	selp.b32 	%r97, %r1, %r97, %p44;
	selp.b32 	%r98, %r22, %r98, %p44;
	selp.b32 	%r99, %r23, %r99, %p44;
	selp.b32 	%r100, 2, %r100, %p44;
$L__BB1_17:
	ld.global.u32 	%r72, [%rd5+12];
	setp.lt.s32 	%p34, %r72, 1;
	@%p34 bra 	$L__BB1_22;
	setp.lt.s32 	%p35, %r1, 1;
	setp.gt.s32 	%p36, %r1, %r46;
	or.pred  	%p37, %p35, %p36;
	@%p37 bra 	$L__BB1_22;
	add.s32 	%r73, %r4, -1;
	mul.wide.u32 	%rd22, %r73, 4;
	add.s64 	%rd23, %rd2, %rd22;
	ld.global.u32 	%r32, [%rd23];
	setp.eq.s32 	%p39, %r100, -1;
	mov.pred 	%p45, -1;
	@%p39 bra 	$L__BB1_21;
	mad.lo.s32 	%r74, %r98, %r46, %r97;
	mul.wide.s32 	%rd24, %r74, 4;
	add.s64 	%rd25, %rd2, %rd24;
	ld.global.u32 	%r75, [%rd25];
	setp.lt.s32 	%p45, %r32, %r75;
$L__BB1_21:
	add.s32 	%r76, %r1, -1;
	selp.b32 	%r97, %r76, %r97, %p45;
	selp.b32 	%r98, %r53, %r98, %p45;
	selp.b32 	%r99, %r32, %r99, %p45;
	selp.b32 	%r100, 3, %r100, %p45;
$L__BB1_22:
	add.s64 	%rd6, %rd2, %rd10;
	ld.global.u32 	%r77, [%rd6];
	setp.ge.s32 	%p40, %r99, %r77;
	@%p40 bra 	$L__BB1_24;
	mul.wide.s32 	%rd27, %r100, 4;
	add.s64 	%rd28, %rd5, %rd27;
	ld.global.u32 	%r80, [%rd28];
	min.s32 	%r81, %r5, %r80;
	neg.s32 	%r82, %r81;
	atom.global.add.u32 	%r83, [%rd28], %r82;
	mad.lo.s32 	%r84, %r98, %r46, %r97;
	shl.b32 	%r85, %r84, 2;
	add.s32 	%r86, %r100, 2;
	add.s32 	%r87, %r100, -2;
	setp.lt.u32 	%p41, %r86, 4;
	selp.b32 	%r88, %r86, %r87, %p41;
	add.s32 	%r89, %r85, %r88;
	mul.wide.s32 	%rd29, %r89, 4;
	add.s64 	%rd30, %rd1, %rd29;
	atom.global.add.u32 	%r90, [%rd30], %r81;
	atom.global.add.u32 	%r91, [%rd4], %r82;
	mul.wide.s32 	%rd31, %r84, 4;
	add.s64 	%rd32, %rd3, %rd31;
	atom.global.add.u32 	%r92, [%rd32], %r81;
	bra.uni 	$L__BB1_25;
$L__BB1_24:
	add.s32 	%r78, %r99, 1;
	st.global.u32 	[%rd6], %r78;
$L__BB1_25:
	ret;

}
	// .globl	check_excess
.visible .entry check_excess(
	.param .u64 .ptr .align 1 check_excess_param_0,
	.param .u64 .ptr .align 1 check_excess_param_1,
	.param .u32 check_excess_param_2,
	.param .u32 check_excess_param_3,
	.param .u32 check_excess_param_4,
	.param .u32 check_excess_param_5,
	.param .u32 check_excess_param_6
)
{
	.reg .pred 	%p<9>;
	.reg .b32 	%r<22>;
	.reg .b64 	%rd<9>;

	ld.param.u64 	%rd3, [check_excess_param_0];
	ld.param.u64 	%rd4, [check_excess_param_1];
	ld.param.u32 	%r8, [check_excess_param_2];
	ld.param.u32 	%r4, [check_excess_param_3];
	ld.param.u32 	%r5, [check_excess_param_4];
	ld.param.u32 	%r6, [check_excess_param_5];
	ld.param.u32 	%r7, [check_excess_param_6];
	cvta.to.global.u64 	%rd1, %rd4;
	cvta.to.global.u64 	%rd2, %rd3;
	mov.u32 	%r9, %ctaid.x;
	shl.b32 	%r10, %r9, 5;
	mov.u32 	%r11, %tid.x;
	add.s32 	%r1, %r10, %r11;
	mov.u32 	%r12, %ctaid.y;
	shl.b32 	%r13, %r12, 5;
	mov.u32 	%r14, %tid.y;
	add.s32 	%r15, %r13, %r14;
	max.s32 	%r16, %r1, %r15;
	setp.ge.s32 	%p1, %r16, %r8;
	@%p1 bra 	$L__BB2_6;
	setp.eq.s32 	%p2, %r4, %r1;
	setp.eq.s32 	%p3, %r5, %r15;
	and.pred  	%p4, %p2, %p3;
	@%p4 bra 	$L__BB2_6;
	setp.ne.s32 	%p5, %r6, %r1;
	setp.ne.s32 	%p6, %r7, %r15;
	or.pred  	%p7, %p5, %p6;
	@%p7 bra 	$L__BB2_4;
	mad.lo.s32 	%r20, %r7, %r8, %r6;
	mul.wide.s32 	%rd7, %r20, 4;
	add.s64 	%rd8, %rd2, %rd7;
	ld.global.u32 	%r21, [%rd8];
	st.global.u32 	[%rd1+4], %r21;
	bra.uni 	$L__BB2_6;
$L__BB2_4:
	mad.lo.s32 	%r17, %r8, %r15, %r1;
	mul.wide.s32 	%rd5, %r17, 4;
	add.s64 	%rd6, %rd2, %rd5;
	ld.global.u32 	%r18, [%rd6];
	setp.lt.s32 	%p8, %r18, 1;
	@%p8 bra 	$L__BB2_6;
	atom.global.add.u32 	%r19, [%rd1], 1;
$L__BB2_6:
	ret;

}


// ===== COMPILED SASS (sm_100) =====

	.target	sm_100

	.elftype	@"ET_EXEC"


//--------------------- .note.nv.tkinfo           --------------------------
	.section	.note.nv.tkinfo,"",@"SHT_NOTE"
	.sectionflags	@"SHF_NOTE_NV_TKINFO"
	.tkinfo
        /*0018*/ 	.word	0x00000002
        /*0030*/ 	.string	""
        /*0030*/ 	.string	"ptxas"
        /*0030*/ 	.string	"Cuda compilation tools, release 13.0, V13.0.88"
        /*0030*/ 	.string	"Build cuda_13.0.r13.0/compiler.36424714_0"
        /*0030*/ 	.string	"-arch sm_100 -m 64 "



//--------------------- .note.nv.cuinfo           --------------------------
	.section	.note.nv.cuinfo,"",@"SHT_NOTE"
	.sectionflags	@"SHF_NOTE_NV_CUINFO"
        /*0018*/ 	.short	0x0002
        /*001a*/ 	.short	0x0064
        /*001c*/ 	.short	0x0082
	.zero		2


//--------------------- .nv.info                  --------------------------
	.section	.nv.info,"",@"SHT_CUDA_INFO"
	.align	4


	//----- nvinfo : EIATTR_REGCOUNT
	.align		4
        /*0000*/ 	.byte	0x04, 0x2f
        /*0002*/ 	.short	(.L_1 - .L_0)
	.align		4
.L_0:
        /*0004*/ 	.word	index@(initialize)
        /*0008*/ 	.word	0x0000001e


	//----- nvinfo : EIATTR_FRAME_SIZE
	.align		4
.L_1:
        /*000c*/ 	.byte	0x04, 0x11
        /*000e*/ 	.short	(.L_3 - .L_2)
	.align		4
.L_2:
        /*0010*/ 	.word	index@(initialize)
        /*0014*/ 	.word	0x00000000


	//----- nvinfo : EIATTR_REGCOUNT
	.align		4
.L_3:
        /*0018*/ 	.byte	0x04, 0x2f
        /*001a*/ 	.short	(.L_5 - .L_4)
	.align		4
.L_4:
        /*001c*/ 	.word	index@(push_relabel)
        /*0020*/ 	.word	0x0000001c


	//----- nvinfo : EIATTR_FRAME_SIZE
	.align		4
.L_5:
        /*0024*/ 	.byte	0x04, 0x11
        /*0026*/ 	.short	(.L_7 - .L_6)
	.align		4
.L_6:
        /*0028*/ 	.word	index@(push_relabel)
        /*002c*/ 	.word	0x00000000


	//----- nvinfo : EIATTR_REGCOUNT
	.align		4
.L_7:
        /*0030*/ 	.byte	0x04, 0x2f
        /*0032*/ 	.short	(.L_9 - .L_8)
	.align		4
.L_8:
        /*0034*/ 	.word	index@(check_excess)
        /*0038*/ 	.word	0x0000000a


	//----- nvinfo : EIATTR_FRAME_SIZE
	.align		4
.L_9:
        /*003c*/ 	.byte	0x04, 0x11
        /*003e*/ 	.short	(.L_11 - .L_10)
	.align		4
.L_10:
        /*0040*/ 	.word	index@(check_excess)
        /*0044*/ 	.word	0x00000000


	//----- nvinfo : EIATTR_MIN_STACK_SIZE
	.align		4
.L_11:
        /*0048*/ 	.byte	0x04, 0x12
        /*004a*/ 	.short	(.L_13 - .L_12)
	.align		4
.L_12:
        /*004c*/ 	.word	index@(check_excess)
        /*0050*/ 	.word	0x00000000


	//----- nvinfo : EIATTR_MIN_STACK_SIZE
	.align		4
.L_13:
        /*0054*/ 	.byte	0x04, 0x12
        /*0056*/ 	.short	(.L_15 - .L_14)
	.align		4
.L_14:
        /*0058*/ 	.word	index@(push_relabel)
        /*005c*/ 	.word	0x00000000


	//----- nvinfo : EIATTR_MIN_STACK_SIZE
	.align		4
.L_15:
        /*0060*/ 	.byte	0x04, 0x12
        /*0062*/ 	.short	(.L_17 - .L_16)
	.align		4
.L_16:
        /*0064*/ 	.word	index@(initialize)
        /*0068*/ 	.word	0x00000000
.L_17:


//--------------------- .nv.compat                --------------------------
	.section	.nv.compat,"",@"SHT_CUDA_COMPAT_INFO"
	.align	4
        /*0000*/ 	.byte	0x02, 0x09, 0x00, 0x00, 0x02, 0x02, 0x01, 0x00, 0x02, 0x05, 0x05, 0x00, 0x03, 0x07, 0x01, 0x01
        /*0010*/ 	.byte	0x02, 0x03, 0x00, 0x00, 0x02, 0x06, 0x01, 0x00, 0x04, 0x0b, 0x08, 0x00, 0x09, 0x00, 0x00, 0x00
        /*0020*/ 	.byte	0x00, 0x00, 0x00, 0x00


//--------------------- .nv.info.check_excess     --------------------------
	.section	.nv.info.check_excess,"",@"SHT_CUDA_INFO"
	.sectionflags	@""
	.align	4


	//----- nvinfo : EIATTR_CUDA_API_VERSION
	.align		4
        /*0000*/ 	.byte	0x04, 0x37
        /*0002*/ 	.short	(.L_19 - .L_18)
.L_18:
        /*0004*/ 	.word	0x00000082


	//----- nvinfo : EIATTR_KPARAM_INFO
	.align		4
.L_19:
        /*0008*/ 	.byte	0x04, 0x17
        /*000a*/ 	.short	(.L_21 - .L_20)
.L_20:
        /*000c*/ 	.word	0x00000000
        /*0010*/ 	.short	0x0006
        /*0012*/ 	.short	0x0020
        /*0014*/ 	.byte	0x00, 0xf0, 0x11, 0x00


	//----- nvinfo : EIATTR_KPARAM_INFO
	.align		4
.L_21:
        /*0018*/ 	.byte	0x04, 0x17
        /*001a*/ 	.short	(.L_23 - .L_22)
.L_22:
        /*001c*/ 	.word	0x00000000
        /*0020*/ 	.short	0x0005
        /*0022*/ 	.short	0x001c
        /*0024*/ 	.byte	0x00, 0xf0, 0x11, 0x00


	//----- nvinfo : EIATTR_KPARAM_INFO
	.align		4
.L_23:
        /*0028*/ 	.byte	0x04, 0x17
        /*002a*/ 	.short	(.L_25 - .L_24)
.L_24:
        /*002c*/ 	.word	0x00000000
        /*0030*/ 	.short	0x0004
        /*0032*/ 	.short	0x0018
        /*0034*/ 	.byte	0x00, 0xf0, 0x11, 0x00


	//----- nvinfo : EIATTR_KPARAM_INFO
	.align		4
.L_25:
        /*0038*/ 	.byte	0x04, 0x17
        /*003a*/ 	.short	(.L_27 - .L_26)
.L_26:
        /*003c*/ 	.word	0x00000000
        /*0040*/ 	.short	0x0003
        /*0042*/ 	.short	0x0014
        /*0044*/ 	.byte	0x00, 0xf0, 0x11, 0x00


	//----- nvinfo : EIATTR_KPARAM_INFO
	.align		4
.L_27:
        /*0048*/ 	.byte	0x04, 0x17
        /*004a*/ 	.short	(.L_29 - .L_28)
.L_28:
        /*004c*/ 	.word	0x00000000
        /*0050*/ 	.short	0x0002
        /*0052*/ 	.short	0x0010
        /*0054*/ 	.byte	0x00, 0xf0, 0x11, 0x00


	//----- nvinfo : EIATTR_KPARAM_INFO
	.align		4
.L_29:
        /*0058*/ 	.byte	0x04, 0x17
        /*005a*/ 	.short	(.L_31 - .L_30)
.L_30:
        /*005c*/ 	.word	0x00000000
        /*0060*/ 	.short	0x0001
        /*0062*/ 	.short	0x0008
        /*0064*/ 	.byte	0x00, 0xf5, 0x21, 0x00


	//----- nvinfo : EIATTR_KPARAM_INFO
	.align		4
.L_31:
        /*0068*/ 	.byte	0x04, 0x17
        /*006a*/ 	.short	(.L_33 - .L_32)
.L_32:
        /*006c*/ 	.word	0x00000000
        /*0070*/ 	.short	0x0000
        /*0072*/ 	.short	0x0000
        /*0074*/ 	.byte	0x00, 0xf5, 0x21, 0x00


	//----- nvinfo : EIATTR_SPARSE_MMA_MASK
	.align		4
.L_33:
        /*0078*/ 	.byte	0x03, 0x50
        /*007a*/ 	.short	0x0000


	//----- nvinfo : EIATTR_MAXREG_COUNT
	.align		4
        /*007c*/ 	.byte	0x03, 0x1b
        /*007e*/ 	.short	0x00ff


	//----- nvinfo : EIATTR_MERCURY_ISA_VERSION
	.align		4
        /*0080*/ 	.byte	0x03, 0x5f
        /*0082*/ 	.short	0x0101


	//----- nvinfo : EIATTR_INT_WARP_WIDE_INSTR_OFFSETS
	.align		4
        /*0084*/ 	.byte	0x04, 0x31
        /*0086*/ 	.short	(.L_35 - .L_34)


	//   ....[0]....
.L_34:
        /*0088*/ 	.word	0x00000250


	//----- nvinfo : EIATTR_VRC_CTA_INIT_COUNT
	.align		4
.L_35:
        /*008c*/ 	.byte	0x02, 0x4a
	.zero		1
	.zero		1


	//----- nvinfo : EIATTR_EXIT_INSTR_OFFSETS
	.align		4
        /*0090*/ 	.byte	0x04, 0x1c
        /*0092*/ 	.short	(.L_37 - .L_36)


	//   ....[0]....
.L_36:
        /*0094*/ 	.word	0x000000a0


	//   ....[1]....
        /*0098*/ 	.word	0x000000f0


	//   ....[2]....
        /*009c*/ 	.word	0x000001c0


	//   ....[3]....
        /*00a0*/ 	.word	0x00000220


	//   ....[4]....
        /*00a4*/ 	.word	0x000002a0


	//----- nvinfo : EIATTR_CRS_STACK_SIZE
	.align		4
.L_37:
        /*00a8*/ 	.byte	0x04, 0x1e
        /*00aa*/ 	.short	(.L_39 - .L_38)
.L_38:
        /*00ac*/ 	.word	0x00000000


	//----- nvinfo : EIATTR_CBANK_PARAM_SIZE
	.align		4
.L_39:
        /*00b0*/ 	.byte	0x03, 0x19
        /*00b2*/ 	.short	0x0024


	//----- nvinfo : EIATTR_PARAM_CBANK
	.align		4
        /*00b4*/ 	.byte	0x04, 0x0a
        /*00b6*/ 	.short	(.L_41 - .L_40)
	.align		4
.L_40:
        /*00b8*/ 	.word	index@(.nv.constant0.check_excess)
        /*00bc*/ 	.short	0x0380
        /*00be*/ 	.short	0x0024


	//----- nvinfo : EIATTR_SW_WAR
	.align		4
.L_41:
        /*00c0*/ 	.byte	0x04, 0x36
        /*00c2*/ 	.short	(.L_43 - .L_42)
.L_42:
        /*00c4*/ 	.word	0x00000008
.L_43:


//--------------------- .nv.info.push_relabel     --------------------------
	.section	.nv.info.push_relabel,"",@"SHT_CUDA_INFO"
	.sectionflags	@""
	.align	4


	//----- nvinfo : EIATTR_CUDA_API_VERSION
	.align		4
        /*0000*/ 	.byte	0x04, 0x37
        /*0002*/ 	.short	(.L_45 - .L_44)
.L_44:
        /*0004*/ 	.word	0x00000082


	//----- nvinfo : EIATTR_KPARAM_INFO
	.align		4
.L_45:
        /*0008*/ 	.byte	0x04, 0x17
        /*000a*/ 	.short	(.L_47 - .L_46)
.L_46:
        /*000c*/ 	.word	0x00000000
        /*0010*/ 	.short	0x0007
        /*0012*/ 	.short	0x0028
        /*0014*/ 	.byte	0x00, 0xf0, 0x11, 0x00


	//----- nvinfo : EIATTR_KPARAM_INFO
	.align		4
.L_47:
        /*0018*/ 	.byte	0x04, 0x17
        /*001a*/ 	.short	(.L_49 - .L_48)
.L_48:
        /*001c*/ 	.word	0x00000000
        /*0020*/ 	.short	0x0006
        /*0022*/ 	.short	0x0024
        /*0024*/ 	.byte	0x00, 0xf0, 0x11, 0x00


	//----- nvinfo : EIATTR_KPARAM_INFO
	.align		4
.L_49:
        /*0028*/ 	.byte	0x04, 0x17
        /*002a*/ 	.short	(.L_51 - .L_50)
.L_50:
        /*002c*/ 	.word	0x00000000
        /*0030*/ 	.short	0x0005
        /*0032*/ 	.short	0x0020
        /*0034*/ 	.byte	0x00, 0xf0, 0x11, 0x00


	//----- nvinfo : EIATTR_KPARAM_INFO
	.align		4
.L_51:
        /*0038*/ 	.byte	0x04, 0x17
        /*003a*/ 	.short	(.L_53 - .L_52)
.L_52:
        /*003c*/ 	.word	0x00000000
        /*0040*/ 	.short	0x0004
        /*0042*/ 	.short	0x001c
        /*0044*/ 	.byte	0x00, 0xf0, 0x11, 0x00


	//----- nvinfo : EIATTR_KPARAM_INFO
	.align		4
.L_53:
        /*0048*/ 	.byte	0x04, 0x17
        /*004a*/ 	.short	(.L_55 - .L_54)
.L_54:
        /*004c*/ 	.word	0x00000000
        /*0050*/ 	.short	0x0003
        /*0052*/ 	.short	0x0018
        /*0054*/ 	.byte	0x00, 0xf0, 0x11, 0x00


	//----- nvinfo : EIATTR_KPARAM_INFO
	.align		4
.L_55:
        /*0058*/ 	.byte	0x04, 0x17
        /*005a*/ 	.short	(.L_57 - .L_56)
.L_56:
        /*005c*/ 	.word	0x00000000
        /*0060*/ 	.short	0x0002
        /*0062*/ 	.short	0x0010
        /*0064*/ 	.byte	0x00, 0xf5, 0x21, 0x00


	//----- nvinfo : EIATTR_KPARAM_INFO
	.align		4
.L_57:
        /*0068*/ 	.byte	0x04, 0x17
        /*006a*/ 	.short	(.L_59 - .L_58)
.L_58:
        /*006c*/ 	.word	0x00000000
        /*0070*/ 	.short	0x0001
        /*0072*/ 	.short	0x0008
        /*0074*/ 	.byte	0x00, 0xf5, 0x21, 0x00


	//----- nvinfo : EIATTR_KPARAM_INFO
	.align		4
.L_59:
        /*0078*/ 	.byte	0x04, 0x17
        /*007a*/ 	.short	(.L_61 - .L_60)
.L_60:
        /*007c*/ 	.word	0x00000000
        /*0080*/ 	.short	0x0000
        /*0082*/ 	.short	0x0000
        /*0084*/ 	.byte	0x00, 0xf5, 0x21, 0x00


	//----- nvinfo : EIATTR_SPARSE_MMA_MASK
	.align		4
.L_61:
        /*0088*/ 	.byte	0x03, 0x50
        /*008a*/ 	.short	0x0000


	//----- nvinfo : EIATTR_MAXREG_COUNT
	.align		4
        /*008c*/ 	.byte	0x03, 0x1b
        /*008e*/ 	.short	0x00ff


	//----- nvinfo : EIATTR_MERCURY_ISA_VERSION
	.align		4
        /*0090*/ 	.byte	0x03, 0x5f
        /*0092*/ 	.short	0x0101


	//----- nvinfo : EIATTR_VRC_CTA_INIT_COUNT
	.align		4
        /*0094*/ 	.byte	0x02, 0x4a
	.zero		1
	.zero		1


	//----- nvinfo : EIATTR_EXIT_INSTR_OFFSETS
	.align		4
        /*0098*/ 	.byte	0x04, 0x1c
        /*009a*/ 	.short	(.L_63 - .L_62)


	//   ....[0]....
.L_62:
        /*009c*/ 	.word	0x000000a0


	//   ....[1]....
        /*00a0*/ 	.word	0x000000f0


	//   ....[2]....
        /*00a4*/ 	.word	0x00000150


	//   ....[3]....
        /*00a8*/ 	.word	0x000001b0


	//   ....[4]....
        /*00ac*/ 	.word	0x00000890


	//   ....[5]....
        /*00b0*/ 	.word	0x000008c0


	//----- nvinfo : EIATTR_CRS_STACK_SIZE
	.align		4
.L_63:
        /*00b4*/ 	.byte	0x04, 0x1e
        /*00b6*/ 	.short	(.L_65 - .L_64)
.L_64:
        /*00b8*/ 	.word	0x00000000


	//----- nvinfo : EIATTR_CBANK_PARAM_SIZE
	.align		4
.L_65:
        /*00bc*/ 	.byte	0x03, 0x19
        /*00be*/ 	.short	0x002c


	//----- nvinfo : EIATTR_PARAM_CBANK
	.align		4
        /*00c0*/ 	.byte	0x04, 0x0a
        /*00c2*/ 	.short	(.L_67 - .L_66)
	.align		4
.L_66:
        /*00c4*/ 	.word	index@(.nv.constant0.push_relabel)
        /*00c8*/ 	.short	0x0380
        /*00ca*/ 	.short	0x002c


	//----- nvinfo : EIATTR_SW_WAR
	.align		4
.L_67:
        /*00cc*/ 	.byte	0x04, 0x36
        /*00ce*/ 	.short	(.L_69 - .L_68)
.L_68:
        /*00d0*/ 	.word	0x00000008
.L_69:


//--------------------- .nv.info.initialize       --------------------------
	.section	.nv.info.initialize,"",@"SHT_CUDA_INFO"
	.sectionflags	@""
	.align	4


	//----- nvinfo : EIATTR_CUDA_API_VERSION
	.align		4
        /*0000*/ 	.byte	0x04, 0x37
        /*0002*/ 	.short	(.L_71 - .L_70)
.L_70:
        /*0004*/ 	.word	0x00000082


	//----- nvinfo : EIATTR_KPARAM_INFO
	.align		4
.L_71:
        /*0008*/ 	.byte	0x04, 0x17
        /*000a*/ 	.short	(.L_73 - .L_72)
.L_72:
        /*000c*/ 	.word	0x00000000
        /*0010*/ 	.short	0x0006
        /*0012*/ 	.short	0x0028
        /*0014*/ 	.byte	0x00, 0xf0, 0x11, 0x00


	//----- nvinfo : EIATTR_KPARAM_INFO
	.align		4
.L_73:
        /*0018*/ 	.byte	0x04, 0x17
        /*001a*/ 	.short	(.L_75 - .L_74)
.L_74:
        /*001c*/ 	.word	0x00000000
        /*0020*/ 	.short	0x0005
        /*0022*/ 	.short	0x0024
        /*0024*/ 	.byte	0x00, 0xf0, 0x11, 0x00


	//----- nvinfo : EIATTR_KPARAM_INFO
	.align		4
.L_75:
        /*0028*/ 	.byte	0x04, 0x17
        /*002a*/ 	.short	(.L_77 - .L_76)
.L_76:
        /*002c*/ 	.word	0x00000000
        /*0030*/ 	.short	0x0004
        /*0032*/ 	.short	0x0020
        /*0034*/ 	.byte	0x00, 0xf0, 0x11, 0x00


	//----- nvinfo : EIATTR_KPARAM_INFO
	.align		4
.L_77:
        /*0038*/ 	.byte	0x04, 0x17
        /*003a*/ 	.short	(.L_79 - .L_78)
.L_78:
        /*003c*/ 	.word	0x00000000
        /*0040*/ 	.short	0x0003
        /*0042*/ 	.short	0x0018
        /*0044*/ 	.byte	0x00, 0xf5, 0x21, 0x00


	//----- nvinfo : EIATTR_KPARAM_INFO
	.align		4
.L_79:
        /*0048*/ 	.byte	0x04, 0x17
        /*004a*/ 	.short	(.L_81 - .L_80)
.L_80:
        /*004c*/ 	.word	0x00000000
        /*0050*/ 	.short	0x0002
        /*0052*/ 	.short	0x0010
        /*0054*/ 	.byte	0x00, 0xf5, 0x21, 0x00


	//----- nvinfo : EIATTR_KPARAM_INFO
	.align		4
.L_81:
        /*0058*/ 	.byte	0x04, 0x17
        /*005a*/ 	.short	(.L_83 - .L_82)
.L_82:
        /*005c*/ 	.word	0x00000000
        /*0060*/ 	.short	0x0001
        /*0062*/ 	.short	0x0008
        /*0064*/ 	.byte	0x00, 0xf5, 0x21, 0x00


	//----- nvinfo : EIATTR_KPARAM_INFO
	.align		4
.L_83:
        /*0068*/ 	.byte	0x04, 0x17
        /*006a*/ 	.short	(.L_85 - .L_84)
.L_84:
        /*006c*/ 	.word	0x00000000
        /*0070*/ 	.short	0x0000
        /*0072*/ 	.short	0x0000
        /*0074*/ 	.byte	0x00, 0xf5, 0x21, 0x00


	//----- nvinfo : EIATTR_SPARSE_MMA_MASK
	.align		4
.L_85:
        /*0078*/ 	.byte	0x03, 0x50
        /*007a*/ 	.short	0x0000


	//----- nvinfo : EIATTR_MAXREG_COUNT
	.align		4
        /*007c*/ 	.byte	0x03, 0x1b
        /*007e*/ 	.short	0x00ff


	//----- nvinfo : EIATTR_NUM_BARRIERS
	.align		4
        /*0080*/ 	.byte	0x02, 0x4c
        /*0082*/ 	.byte	0x01
	.zero		1


	//----- nvinfo : EIATTR_MERCURY_ISA_VERSION
	.align		4
        /*0084*/ 	.byte	0x03, 0x5f
        /*0086*/ 	.short	0x0101


	//----- nvinfo : EIATTR_VRC_CTA_INIT_COUNT
	.align		4
        /*0088*/ 	.byte	0x02, 0x4a
	.zero		1
	.zero		1


	//----- nvinfo : EIATTR_EXIT_INSTR_OFFSETS
	.align		4
        /*008c*/ 	.byte	0x04, 0x1c
        /*008e*/ 	.short	(.L_87 - .L_86)


	//   ....[0]....
.L_86:
        /*0090*/ 	.word	0x000000a0


	//   ....[1]....
        /*0094*/ 	.word	0x00000280


	//   ....[2]....
        /*0098*/ 	.word	0x00000550


	//   ....[3]....
        /*009c*/ 	.word	0x00000600


	//----- nvinfo : EIATTR_CBANK_PARAM_SIZE
	.align		4
.L_87:
        /*00a0*/ 	.byte	0x03, 0x19
        /*00a2*/ 	.short	0x002c


	//----- nvinfo : EIATTR_PARAM_CBANK
	.align		4
        /*00a4*/ 	.byte	0x04, 0x0a
        /*00a6*/ 	.short	(.L_89 - .L_88)
	.align		4
.L_88:
        /*00a8*/ 	.word	index@(.nv.constant0.initialize)
        /*00ac*/ 	.short	0x0380
        /*00ae*/ 	.short	0x002c


	//----- nvinfo : EIATTR_SW_WAR
	.align		4
.L_89:
        /*00b0*/ 	.byte	0x04, 0x36
        /*00b2*/ 	.short	(.L_91 - .L_90)
.L_90:
        /*00b4*/ 	.word	0x00000008
.L_91:


//--------------------- .nv.callgraph             --------------------------
	.section	.nv.callgraph,"",@"SHT_CUDA_CALLGRAPH"
	.align	4
	.sectionentsize	8
	.align		4
        /*0000*/ 	.word	0x00000000
	.align		4
        /*0004*/ 	.word	0xffffffff
	.align		4
        /*0008*/ 	.word	0x00000000
	.align		4
        /*000c*/ 	.word	0xfffffffe
	.align		4
        /*0010*/ 	.word	0x00000000
	.align		4
        /*0014*/ 	.word	0xfffffffd
	.align		4
        /*0018*/ 	.word	0x00000000
	.align		4
        /*001c*/ 	.word	0xfffffffc


//--------------------- .text.check_excess        --------------------------
	.section	.text.check_excess,"ax",@progbits
	.align	128
        .global         check_excess
        .type           check_excess,@function
        .size           check_excess,(.L_x_13 - check_excess)
        .other          check_excess,@"STO_CUDA_ENTRY STV_DEFAULT"
check_excess:
.text.check_excess:
[----:B------:R-:W-:Y:S01]  /*0000*/  LDC R1, c[0x0][0x37c] ;  /* 0x0000df00ff017b82 */ /* 0x000fe20000000800 */
[----:B------:R-:W0:Y:S01]  /*0010*/  S2R R0, SR_CTAID.X ;  /* 0x0000000000007919 */ /* 0x000e220000002500 */
[----:B------:R-:W1:Y:S01]  /*0020*/  LDCU UR8, c[0x0][0x390] ;  /* 0x00007200ff0877ac */ /* 0x000e620008000800 */
[----:B------:R-:W0:Y:S01]  /*0030*/  S2R R3, SR_TID.X ;  /* 0x0000000000037919 */ /* 0x000e220000002100 */
[----:B------:R-:W2:Y:S01]  /*0040*/  S2R R5, SR_CTAID.Y ;  /* 0x0000000000057919 */ /* 0x000ea20000002600 */
[----:B------:R-:W2:Y:S01]  /*0050*/  S2R R2, SR_TID.Y ;  /* 0x0000000000027919 */ /* 0x000ea20000002200 */
[----:B0-----:R-:W-:Y:S02]  /*0060*/  IMAD R0, R0, 0x20, R3 ;  /* 0x0000002000007824 */ /* 0x001fe400078e0203 */
[----:B--2---:R-:W-:-:S05]  /*0070*/  IMAD R5, R5, 0x20, R2 ;  /* 0x0000002005057824 */ /* 0x004fca00078e0202 */
[----:B------:R-:W-:-:S04]  /*0080*/  VIMNMX R2, PT, PT, R0, R5, !PT ;  /* 0x0000000500027248 */ /* 0x000fc80007fe0100 */
[----:B-1----:R-:W-:-:S13]  /*0090*/  ISETP.GE.AND P0, PT, R2, UR8, PT ;  /* 0x0000000802007c0c */ /* 0x002fda000bf06270 */
[----:B------:R-:W-:Y:S05]  /*00a0*/  @P0 EXIT ;  /* 0x000000000000094d */ /* 0x000fea0003800000 */
[----:B------:R-:W0:Y:S01]  /*00b0*/  LDCU UR4, c[0x0][0x398] ;  /* 0x00007300ff0477ac */ /* 0x000e220008000800 */
[----:B------:R-:W1:Y:S01]  /*00c0*/  LDCU UR5, c[0x0][0x394] ;  /* 0x00007280ff0577ac */ /* 0x000e620008000800 */
[----:B0-----:R-:W-:Y:S02]  /*00d0*/  ISETP.NE.AND P0, PT, R5, UR4, PT ;  /* 0x0000000405007c0c */ /* 0x001fe4000bf05270 */
[----:B-1----:R-:W-:-:S13]  /*00e0*/  ISETP.EQ.AND P1, PT, R0, UR5, PT ;  /* 0x0000000500007c0c */ /* 0x002fda000bf22270 */
[----:B------:R-:W-:Y:S05]  /*00f0*/  @!P0 EXIT P1 ;  /* 0x000000000000894d */ /* 0x000fea0000800000 */
[----:B------:R-:W0:Y:S01]  /*0100*/  LDC R4, c[0x0][0x3a0] ;  /* 0x0000e800ff047b82 */ /* 0x000e220000000800 */
[----:B------:R-:W1:Y:S07]  /*0110*/  LDCU.64 UR4, c[0x0][0x358] ;  /* 0x00006b00ff0477ac */ /* 0x000e6e0008000a00 */
[----:B------:R-:W2:Y:S01]  /*0120*/  LDC R7, c[0x0][0x39c] ;  /* 0x0000e700ff077b82 */ /* 0x000ea20000000800 */
[----:B0-----:R-:W-:-:S04]  /*0130*/  ISETP.NE.AND P0, PT, R5, R4, PT ;  /* 0x000000040500720c */ /* 0x001fc80003f05270 */
[----:B--2---:R-:W-:-:S13]  /*0140*/  ISETP.NE.OR P0, PT, R0, R7, P0 ;  /* 0x000000070000720c */ /* 0x004fda0000705670 */
[----:B-1----:R-:W-:Y:S05]  /*0150*/  @P0 BRA `(.L_x_0) ;  /* 0x00000000001c0947 */ /* 0x002fea0003800000 */
[----:B------:R-:W0:Y:S01]  /*0160*/  LDC.64 R2, c[0x0][0x380] ;  /* 0x0000e000ff027b82 */ /* 0x000e220000000a00 */
[----:B------:R-:W-:-:S04]  /*0170*/  IMAD R5, R4, UR8, R7 ;  /* 0x0000000804057c24 */ /* 0x000fc8000f8e0207 */
[----:B0-----:R-:W-:-:S06]  /*0180*/  IMAD.WIDE R2, R5, 0x4, R2 ;  /* 0x0000000405027825 */ /* 0x001fcc00078e0202 */
[----:B------:R-:W2:Y:S01]  /*0190*/  LDG.E R3, desc[UR4][R2.64] ;  /* 0x0000000402037981 */ /* 0x000ea2000c1e1900 */
[----:B------:R-:W2:Y:S03]  /*01a0*/  LDC.64 R4, c[0x0][0x388] ;  /* 0x0000e200ff047b82 */ /* 0x000ea60000000a00 */
[----:B--2---:R-:W-:Y:S01]  /*01b0*/  STG.E desc[UR4][R4.64+0x4], R3 ;  /* 0x0000040304007986 */ /* 0x004fe2000c101904 */
[----:B------:R-:W-:Y:S05]  /*01c0*/  EXIT ;  /* 0x000000000000794d */ /* 0x000fea0003800000 */
.L_x_0:
[----:B------:R-:W0:Y:S01]  /*01d0*/  LDC.64 R2, c[0x0][0x380] ;  /* 0x0000e000ff027b82 */ /* 0x000e220000000a00 */
[----:B------:R-:W-:-:S04]  /*01e0*/  IMAD R5, R5, UR8, R0 ;  /* 0x0000000805057c24 */ /* 0x000fc8000f8e0200 */
[----:B0-----:R-:W-:-:S06]  /*01f0*/  IMAD.WIDE R2, R5, 0x4, R2 ;  /* 0x0000000405027825 */ /* 0x001fcc00078e0202 */
[----:B------:R-:W2:Y:S02]  /*0200*/  LDG.E R2, desc[UR4][R2.64] ;  /* 0x0000000402027981 */ /* 0x000ea4000c1e1900 */
[----:B--2---:R-:W-:-:S13]  /*0210*/  ISETP.GE.AND P0, PT, R2, 0x1, PT ;  /* 0x000000010200780c */ /* 0x004fda0003f06270 */
[----:B------:R-:W-:Y:S05]  /*0220*/  @!P0 EXIT ;  /* 0x000000000000894d */ /* 0x000fea0003800000 */
[----:B------:R-:W0:Y:S01]  /*0230*/  S2R R0, SR_LANEID ;  /* 0x0000000000007919 */ /* 0x000e220000000000 */
[----:B------:R-:W1:Y:S01]  /*0240*/  LDC.64 R2, c[0x0][0x388] ;  /* 0x0000e200ff027b82 */ /* 0x000e620000000a00 */
[----:B------:R-:W-:Y:S02]  /*0250*/  VOTEU.ANY UR6, UPT, PT ;  /* 0x0000000000067886 */ /* 0x000fe400038e0100 */
[----:B------:R-:W-:Y:S02]  /*0260*/  UFLO.U32 UR7, UR6 ;  /* 0x00000006000772bd */ /* 0x000fe400080e0000 */
[----:B------:R-:W1:Y:S04]  /*0270*/  POPC R5, UR6 ;  /* 0x0000000600057d09 */ /* 0x000e680008000000 */
[----:B0-----:R-:W-:-:S13]  /*0280*/  ISETP.EQ.U32.AND P0, PT, R0, UR7, PT ;  /* 0x0000000700007c0c */ /* 0x001fda000bf02070 */
[----:B-1----:R-:W-:Y:S01]  /*0290*/  @P0 REDG.E.ADD.STRONG.GPU desc[UR4][R2.64], R5 ;  /* 0x000000050200098e */ /* 0x002fe2000c12e104 */
[----:B------:R-:W-:Y:S05]  /*02a0*/  EXIT ;  /* 0x000000000000794d */ /* 0x000fea0003800000 */
.L_x_1:
[----:B------:R-:W-:-:S00]  /*02b0*/  BRA `(.L_x_1) ;  /* 0xfffffffc00fc7947 */ /* 0x000fc0000383ffff */
[----:B------:R-:W-:-:S00]  /*02c0*/  NOP ;  /* 0x0000000000007918 */ /* 0x000fc00000000000 */
        /* <DEDUP_REMOVED lines=11> */
.L_x_13:


//--------------------- .text.push_relabel        --------------------------
	.section	.text.push_relabel,"ax",@progbits
	.align	128
        .global         push_relabel
        .type           push_relabel,@function
        .size           push_relabel,(.L_x_14 - push_relabel)
        .other          push_relabel,@"STO_CUDA_ENTRY STV_DEFAULT"
push_relabel:
.text.push_relabel:
[----:B------:R-:W-:Y:S01]  /*0000*/  LDC R1, c[0x0][0x37c] ;  /* 0x0000df00ff017b82 */ /* 0x000fe20000000800 */
[----:B------:R-:W0:Y:S07]  /*0010*/  S2R R3, SR_CTAID.X ;  /* 0x0000000000037919 */ /* 0x000e2e0000002500 */
[----:B------:R-:W1:Y:S01]  /*0020*/  LDC R0, c[0x0][0x398] ;  /* 0x0000e600ff007b82 */ /* 0x000e620000000800 */
[----:B------:R-:W0:Y:S01]  /*0030*/  S2R R2, SR_TID.X ;  /* 0x0000000000027919 */ /* 0x000e220000002100 */
[----:B------:R-:W2:Y:S01]  /*0040*/  S2R R4, SR_CTAID.Y ;  /* 0x0000000000047919 */ /* 0x000ea20000002600 */
[----:B------:R-:W2:Y:S01]  /*0050*/  S2R R5, SR_TID.Y ;  /* 0x0000000000057919 */ /* 0x000ea20000002200 */
[----:B0-----:R-:W-:-:S02]  /*0060*/  IMAD R3, R3, 0x20, R2 ;  /* 0x0000002003037824 */ /* 0x001fc400078e0202 */
[----:B--2---:R-:W-:-:S05]  /*0070*/  IMAD R2, R4, 0x20, R5 ;  /* 0x0000002004027824 */ /* 0x004fca00078e0205 */
[----:B------:R-:W-:-:S04]  /*0080*/  VIMNMX R5, PT, PT, R3, R2, !PT ;  /* 0x0000000203057248 */ /* 0x000fc80007fe0100 */
[----:B-1----:R-:W-:-:S13]  /*0090*/  ISETP.GE.AND P0, PT, R5, R0, PT ;  /* 0x000000000500720c */ /* 0x002fda0003f06270 */
[----:B------:R-:W-:Y:S05]  /*00a0*/  @P0 EXIT ;  /* 0x000000000000094d */ /* 0x000fea0003800000 */
[----:B------:R-:W0:Y:S01]  /*00b0*/  LDCU UR4, c[0x0][0x3a0] ;  /* 0x00007400ff0477ac */ /* 0x000e220008000800 */
[----:B------:R-:W1:Y:S01]  /*00c0*/  LDCU UR5, c[0x0][0x39c] ;  /* 0x00007380ff0577ac */ /* 0x000e620008000800 */
[----:B0-----:R-:W-:Y:S02]  /*00d0*/  ISETP.NE.AND P0, PT, R2, UR4, PT ;  /* 0x0000000402007c0c */ /* 0x001fe4000bf05270 */
[----:B-1----:R-:W-:-:S13]  /*00e0*/  ISETP.EQ.AND P1, PT, R3, UR5, PT ;  /* 0x0000000503007c0c */ /* 0x002fda000bf22270 */
[----:B------:R-:W-:Y:S05]  /*00f0*/  @!P0 EXIT P1 ;  /* 0x000000000000894d */ /* 0x000fea0000800000 */
[----:B------:R-:W0:Y:S01]  /*0100*/  LDCU UR4, c[0x0][0x3a8] ;  /* 0x00007500ff0477ac */ /* 0x000e220008000800 */
[----:B------:R-:W1:Y:S01]  /*0110*/  LDCU UR5, c[0x0][0x3a4] ;  /* 0x00007480ff0577ac */ /* 0x000e620008000800 */
[----:B0-----:R-:W-:Y:S02]  /*0120*/  ISETP.NE.AND P0, PT, R2, UR4, PT ;  /* 0x0000000402007c0c */ /* 0x001fe4000bf05270 */
[----:B-1----:R-:W-:Y:S01]  /*0130*/  ISETP.EQ.AND P1, PT, R3, UR5, PT ;  /* 0x0000000503007c0c */ /* 0x002fe2000bf22270 */
[----:B------:R-:W0:-:S12]  /*0140*/  LDCU.64 UR4, c[0x0][0x358] ;  /* 0x00006b00ff0477ac */ /* 0x000e180008000a00 */
[----:B0-----:R-:W-:Y:S05]  /*0150*/  @!P0 EXIT P1 ;  /* 0x000000000000894d */ /* 0x001fea0000800000 */
[----:B------:R-:W0:Y:S01]  /*0160*/  LDC.64 R8, c[0x0][0x380] ;  /* 0x0000e000ff087b82 */ /* 0x000e220000000a00 */
[----:B------:R-:W-:-:S04]  /*0170*/  IMAD R25, R2, R0, R3 ;  /* 0x0000000002197224 */ /* 0x000fc800078e0203 */
[----:B0-----:R-:W-:-:S05]  /*0180*/  IMAD.WIDE R10, R25, 0x4, R8 ;  /* 0x00000004190a7825 */ /* 0x001fca00078e0208 */
[----:B------:R-:W2:Y:S02]  /*0190*/  LDG.E R4, desc[UR4][R10.64] ;  /* 0x000000040a047981 */ /* 0x000ea4000c1e1900 */
[----:B--2---:R-:W-:-:S13]  /*01a0*/  ISETP.GE.AND P0, PT, R4, 0x1, PT ;  /* 0x000000010400780c */ /* 0x004fda0003f06270 */
[----:B------:R-:W-:Y:S05]  /*01b0*/  @!P0 EXIT ;  /* 0x000000000000894d */ /* 0x000fea0003800000 */
[----:B------:R-:W0:Y:S01]  /*01c0*/  LDC.64 R12, c[0x0][0x390] ;  /* 0x0000e400ff0c7b82 */ /* 0x000e220000000a00 */
[----:B------:R-:W-:-:S04]  /*01d0*/  IMAD.SHL.U32 R15, R25, 0x4, RZ ;  /* 0x00000004190f7824 */ /* 0x000fc800078e00ff */
[----:B0-----:R-:W-:-:S05]  /*01e0*/  IMAD.WIDE R14, R15, 0x4, R12 ;  /* 0x000000040f0e7825 */ /* 0x001fca00078e020c */
[----:B------:R-:W2:Y:S04]  /*01f0*/  LDG.E R7, desc[UR4][R14.64] ;  /* 0x000000040e077981 */ /* 0x000ea8000c1e1900 */
[----:B------:R-:W3:Y:S04]  /*0200*/  LDG.E R5, desc[UR4][R14.64+0x4] ;  /* 0x000004040e057981 */ /* 0x000ee8000c1e1900 */
[----:B------:R-:W4:Y:S01]  /*0210*/  LDG.E R6, desc[UR4][R14.64+0x8] ;  /* 0x000008040e067981 */ /* 0x000f22000c1e1900 */
[----:B------:R-:W-:Y:S01]  /*0220*/  BSSY.RECONVERGENT B0, `(.L_x_2) ;  /* 0x0000017000007945 */ /* 0x000fe20003800200 */
[----:B------:R-:W-:Y:S01]  /*0230*/  PLOP3.LUT P0, PT, PT, PT, PT, 0x80, 0x8 ;  /* 0x000000000008781c */ /* 0x000fe20003f0f070 */
[----:B------:R-:W-:Y:S01]  /*0240*/  IMAD.MOV.U32 R23, RZ, RZ, -0x1 ;  /* 0xffffffffff177424 */ /* 0x000fe200078e00ff */
[----:B--2---:R-:W-:Y:S01]  /*0250*/  ISETP.GE.AND P1, PT, R7, 0x1, PT ;  /* 0x000000010700780c */ /* 0x004fe20003f26270 */
[----:B------:R-:W-:Y:S01]  /*0260*/  IMAD.MOV.U32 R7, RZ, RZ, 0x3fffffff ;  /* 0x3fffffffff077424 */ /* 0x000fe200078e00ff */
[----:B---3--:R-:W-:Y:S01]  /*0270*/  ISETP.GE.AND P2, PT, R5, 0x1, PT ;  /* 0x000000010500780c */ /* 0x008fe20003f46270 */
[----:B------:R-:W-:Y:S01]  /*0280*/  IMAD.MOV.U32 R5, RZ, RZ, -0x1 ;  /* 0xffffffffff057424 */ /* 0x000fe200078e00ff */
[----:B----4-:R-:W-:Y:S01]  /*0290*/  ISETP.GE.AND P3, PT, R6, 0x1, PT ;  /* 0x000000010600780c */ /* 0x010fe20003f66270 */
[----:B------:R-:W-:-:S08]  /*02a0*/  IMAD.MOV.U32 R6, RZ, RZ, -0x1 ;  /* 0xffffffffff067424 */ /* 0x000fd000078e00ff */
[----:B------:R-:W-:Y:S05]  /*02b0*/  @!P1 BRA `(.L_x_3) ;  /* 0x0000000000349947 */ /* 0x000fea0003800000 */
[----:B------:R-:W-:-:S05]  /*02c0*/  VIADD R19, R2, 0xffffffff ;  /* 0xffffffff02137836 */ /* 0x000fca0000000000 */
[----:B------:R-:W-:-:S04]  /*02d0*/  ISETP.GE.U32.AND P1, PT, R19, R0, PT ;  /* 0x000000001300720c */ /* 0x000fc80003f26070 */
[----:B------:R-:W-:-:S13]  /*02e0*/  ISETP.LT.OR P1, PT, R3, RZ, P1 ;  /* 0x000000ff0300720c */ /* 0x000fda0000f21670 */
[----:B------:R-:W-:Y:S05]  /*02f0*/  @P1 BRA `(.L_x_3) ;  /* 0x0000000000241947 */ /* 0x000fea0003800000 */
[----:B------:R-:W0:Y:S01]  /*0300*/  LDC.64 R16, c[0x0][0x388] ;  /* 0x0000e200ff107b82 */ /* 0x000e220000000a00 */
[----:B------:R-:W-:-:S04]  /*0310*/  IMAD R6, R2, R0, -R0 ;  /* 0x0000000002067224 */ /* 0x000fc800078e0a00 */
[----:B------:R-:W-:-:S04]  /*0320*/  IMAD.IADD R5, R3, 0x1, R6 ;  /* 0x0000000103057824 */ /* 0x000fc800078e0206 */
[----:B0-----:R-:W-:-:S05]  /*0330*/  IMAD.WIDE.U32 R16, R5, 0x4, R16 ;  /* 0x0000000405107825 */ /* 0x001fca00078e0010 */
[----:B------:R0:W5:Y:S01]  /*0340*/  LDG.E R7, desc[UR4][R16.64] ;  /* 0x0000000410077981 */ /* 0x000162000c1e1900 */
[----:B------:R-:W-:Y:S01]  /*0350*/  PLOP3.LUT P0, PT, PT, PT, PT, 0x8, 0x80 ;  /* 0x000000000080781c */ /* 0x000fe20003f0e170 */
[----:B------:R-:W-:Y:S01]  /*0360*/  IMAD.MOV.U32 R23, RZ, RZ, R19 ;  /* 0x000000ffff177224 */ /* 0x000fe200078e0013 */
[----:B------:R-:W-:Y:S01]  /*0370*/  MOV R5, R3 ;  /* 0x0000000300057202 */ /* 0x000fe20000000f00 */
[----:B------:R-:W-:-:S10]  /*0380*/  IMAD.MOV.U32 R6, RZ, RZ, RZ ;  /* 0x000000ffff067224 */ /* 0x000fd400078e00ff */
.L_x_3:
[----:B------:R-:W-:Y:S05]  /*0390*/  BSYNC.RECONVERGENT B0 ;  /* 0x0000000000007941 */ /* 0x000fea0003800200 */
.L_x_2:
[----:B------:R-:W-:Y:S04]  /*03a0*/  BSSY.RECONVERGENT B0, `(.L_x_4) ;  /* 0x0000012000007945 */ /* 0x000fe80003800200 */
[----:B------:R-:W-:Y:S05]  /*03b0*/  @!P2 BRA `(.L_x_5) ;  /* 0x000000000040a947 */ /* 0x000fea0003800000 */
[----:B------:R-:W-:-:S05]  /*03c0*/  VIADD R20, R3, 0x1 ;  /* 0x0000000103147836 */ /* 0x000fca0000000000 */
[----:B------:R-:W-:-:S04]  /*03d0*/  ISETP.GE.AND P1, PT, R20, R0, PT ;  /* 0x000000001400720c */ /* 0x000fc80003f26270 */
[----:B------:R-:W-:-:S13]  /*03e0*/  ISETP.LT.OR P1, PT, R3, -0x1, P1 ;  /* 0xffffffff0300780c */ /* 0x000fda0000f21670 */
[----:B------:R-:W-:Y:S05]  /*03f0*/  @P1 BRA `(.L_x_5) ;  /* 0x0000000000301947 */ /* 0x000fea0003800000 */
[----:B0-----:R-:W0:Y:S01]  /*0400*/  LDC.64 R16, c[0x0][0x388] ;  /* 0x0000e200ff107b82 */ /* 0x001e220000000a00 */
[----:B------:R-:W-:Y:S02]  /*0410*/  VIADD R19, R25, 0x1 ;  /* 0x0000000119137836 */ /* 0x000fe40000000000 */
[----:B------:R-:W-:Y:S02]  /*0420*/  @!P0 IMAD R21, R23, R0, R5 ;  /* 0x0000000017158224 */ /* 0x000fe400078e0205 */
[----:B0-----:R-:W-:-:S04]  /*0430*/  IMAD.WIDE.U32 R18, R19, 0x4, R16 ;  /* 0x0000000413127825 */ /* 0x001fc800078e0010 */
[----:B------:R-:W-:Y:S02]  /*0440*/  @!P0 IMAD.WIDE R16, R21, 0x4, R16 ;  /* 0x0000000415108825 */ /* 0x000fe400078e0210 */
[----:B------:R-:W2:Y:S04]  /*0450*/  LDG.E R18, desc[UR4][R18.64] ;  /* 0x0000000412127981 */ /* 0x000ea8000c1e1900 */
[----:B------:R-:W2:Y:S02]  /*0460*/  @!P0 LDG.E R17, desc[UR4][R16.64] ;  /* 0x0000000410118981 */ /* 0x000ea4000c1e1900 */
[----:B--2---:R-:W-:-:S04]  /*0470*/  ISETP.LT.OR P0, PT, R18, R17, P0 ;  /* 0x000000111200720c */ /* 0x004fc80000701670 */
[----:B------:R-:W-:Y:S02]  /*0480*/  SEL R5, R20, R5, P0 ;  /* 0x0000000514057207 */ /* 0x000fe40000000000 */
[----:B-----5:R-:W-:Y:S02]  /*0490*/  SEL R7, R18, R7, P0 ;  /* 0x0000000712077207 */ /* 0x020fe40000000000 */
[----:B------:R-:W-:Y:S02]  /*04a0*/  SEL R23, R2, R23, P0 ;  /* 0x0000001702177207 */ /* 0x000fe40000000000 */
[----:B------:R-:W-:-:S07]  /*04b0*/  SEL R6, R6, 0x1, !P0 ;  /* 0x0000000106067807 */ /* 0x000fce0004000000 */
.L_x_5:
[----:B------:R-:W-:Y:S05]  /*04c0*/  BSYNC.RECONVERGENT B0 ;  /* 0x0000000000007941 */ /* 0x000fea0003800200 */
.L_x_4:
[----:B------:R-:W-:Y:S04]  /*04d0*/  BSSY.RECONVERGENT B0, `(.L_x_6) ;  /* 0x0000013000007945 */ /* 0x000fe80003800200 */
[----:B------:R-:W-:Y:S05]  /*04e0*/  @!P3 BRA `(.L_x_7) ;  /* 0x000000000044b947 */ /* 0x000fea0003800000 */
[----:B------:R-:W-:-:S05]  /*04f0*/  VIADD R20, R2, 0x1 ;  /* 0x0000000102147836 */ /* 0x000fca0000000000 */
[----:B------:R-:W-:-:S04]  /*0500*/  ISETP.GE.U32.AND P0, PT, R20, R0, PT ;  /* 0x000000001400720c */ /* 0x000fc80003f06070 */
[----:B------:R-:W-:-:S13]  /*0510*/  ISETP.LT.OR P0, PT, R3, RZ, P0 ;  /* 0x000000ff0300720c */ /* 0x000fda0000701670 */
[----:B------:R-:W-:Y:S05]  /*0520*/  @P0 BRA `(.L_x_7) ;  /* 0x0000000000340947 */ /* 0x000fea0003800000 */
[----:B------:R-:W1:Y:S01]  /*0530*/  LDC.64 R18, c[0x0][0x388] ;  /* 0x0000e200ff127b82 */ /* 0x000e620000000a00 */
[----:B------:R-:W-:Y:S01]  /*0540*/  ISETP.NE.AND P0, PT, R6, -0x1, PT ;  /* 0xffffffff0600780c */ /* 0x000fe20003f05270 */
[----:B0-----:R-:W-:-:S12]  /*0550*/  IMAD.IADD R17, R25, 0x1, R0 ;  /* 0x0000000119117824 */ /* 0x001fd800078e0200 */
[----:B------:R-:W-:Y:S02]  /*0560*/  @P0 IMAD R21, R23, R0, R5 ;  /* 0x0000000017150224 */ /* 0x000fe400078e0205 */
[----:B-1----:R-:W-:-:S04]  /*0570*/  IMAD.WIDE.U32 R16, R17, 0x4, R18 ;  /* 0x0000000411107825 */ /* 0x002fc800078e0012 */
[----:B------:R-:W-:Y:S02]  /*0580*/  @P0 IMAD.WIDE R18, R21, 0x4, R18 ;  /* 0x0000000415120825 */ /* 0x000fe400078e0212 */
[----:B------:R-:W2:Y:S04]  /*0590*/  LDG.E R16, desc[UR4][R16.64] ;  /* 0x0000000410107981 */ /* 0x000ea8000c1e1900 */
[----:B------:R-:W2:Y:S02]  /*05a0*/  @P0 LDG.E R19, desc[UR4][R18.64] ;  /* 0x0000000412130981 */ /* 0x000ea4000c1e1900 */
[----:B--2---:R-:W-:-:S04]  /*05b0*/  ISETP.LT.OR P0, PT, R16, R19, !P0 ;  /* 0x000000131000720c */ /* 0x004fc80004701670 */
[----:B------:R-:W-:Y:S02]  /*05c0*/  SEL R23, R20, R23, P0 ;  /* 0x0000001714177207 */ /* 0x000fe40000000000 */
[----:B-----5:R-:W-:Y:S02]  /*05d0*/  SEL R7, R16, R7, P0 ;  /* 0x0000000710077207 */ /* 0x020fe40000000000 */
[----:B------:R-:W-:Y:S02]  /*05e0*/  SEL R5, R3, R5, P0 ;  /* 0x0000000503057207 */ /* 0x000fe40000000000 */
[----:B------:R-:W-:-:S07]  /*05f0*/  SEL R6, R6, 0x2, !P0 ;  /* 0x0000000206067807 */ /* 0x000fce0004000000 */
.L_x_7:
[----:B------:R-:W-:Y:S05]  /*0600*/  BSYNC.RECONVERGENT B0 ;  /* 0x0000000000007941 */ /* 0x000fea0003800200 */
.L_x_6:
[----:B------:R-:W2:Y:S01]  /*0610*/  LDG.E R18, desc[UR4][R14.64+0xc] ;  /* 0x00000c040e127981 */ /* 0x000ea2000c1e1900 */
[----:B0-----:R-:W0:Y:S01]  /*0620*/  LDC.64 R16, c[0x0][0x388] ;  /* 0x0000e200ff107b82 */ /* 0x001e220000000a00 */
[C---:B------:R-:W-:Y:S01]  /*0630*/  ISETP.GT.AND P0, PT, R3.reuse, R0, PT ;  /* 0x000000000300720c */ /* 0x040fe20003f04270 */
[----:B------:R-:W-:Y:S03]  /*0640*/  BSSY.RECONVERGENT B0, `(.L_x_8) ;  /* 0x0000012000007945 */ /* 0x000fe60003800200 */
[----:B------:R-:W-:Y:S01]  /*0650*/  ISETP.LT.OR P0, PT, R3, 0x1, P0 ;  /* 0x000000010300780c */ /* 0x000fe20000701670 */
[----:B0-----:R-:W-:-:S03]  /*0660*/  IMAD.WIDE R16, R25, 0x4, R16 ;  /* 0x0000000419107825 */ /* 0x001fc600078e0210 */
[----:B--2---:R-:W-:-:S13]  /*0670*/  ISETP.LT.OR P0, PT, R18, 0x1, P0 ;  /* 0x000000011200780c */ /* 0x004fda0000701670 */
[----:B------:R-:W-:Y:S05]  /*0680*/  @P0 BRA `(.L_x_9) ;  /* 0x0000000000340947 */ /* 0x000fea0003800000 */
[----:B------:R-:W0:Y:S01]  /*0690*/  LDC.64 R20, c[0x0][0x388] ;  /* 0x0000e200ff147b82 */ /* 0x000e220000000a00 */
[----:B------:R-:W-:Y:S01]  /*06a0*/  ISETP.NE.AND P0, PT, R6, -0x1, PT ;  /* 0xffffffff0600780c */ /* 0x000fe20003f05270 */
[----:B------:R-:W-:-:S12]  /*06b0*/  VIADD R19, R25, 0xffffffff ;  /* 0xffffffff19137836 */ /* 0x000fd80000000000 */
[----:B------:R-:W-:Y:S02]  /*06c0*/  @P0 IMAD R25, R23, R0, R5 ;  /* 0x0000000017190224 */ /* 0x000fe400078e0205 */
[----:B0-----:R-:W-:-:S04]  /*06d0*/  IMAD.WIDE.U32 R18, R19, 0x4, R20 ;  /* 0x0000000413127825 */ /* 0x001fc800078e0014 */
[----:B------:R-:W-:Y:S02]  /*06e0*/  @P0 IMAD.WIDE R20, R25, 0x4, R20 ;  /* 0x0000000419140825 */ /* 0x000fe400078e0214 */
[----:B------:R-:W2:Y:S04]  /*06f0*/  LDG.E R18, desc[UR4][R18.64] ;  /* 0x0000000412127981 */ /* 0x000ea8000c1e1900 */
[----:B------:R-:W2:Y:S02]  /*0700*/  @P0 LDG.E R21, desc[UR4][R20.64] ;  /* 0x0000000414150981 */ /* 0x000ea4000c1e1900 */
[----:B--2---:R-:W-:-:S04]  /*0710*/  ISETP.LT.OR P0, PT, R18, R21, !P0 ;  /* 0x000000151200720c */ /* 0x004fc80004701670 */
[----:B------:R-:W-:Y:S02]  /*0720*/  SEL R23, R2, R23, P0 ;  /* 0x0000001702177207 */ /* 0x000fe40000000000 */
[----:B-----5:R-:W-:Y:S02]  /*0730*/  SEL R7, R18, R7, P0 ;  /* 0x0000000712077207 */ /* 0x020fe40000000000 */
[----:B------:R-:W-:-:S05]  /*0740*/  SEL R6, R6, 0x3, !P0 ;  /* 0x0000000306067807 */ /* 0x000fca0004000000 */
[----:B------:R-:W-:-:S07]  /*0750*/  @P0 VIADD R5, R3, 0xffffffff ;  /* 0xffffffff03050836 */ /* 0x000fce0000000000 */
.L_x_9:
[----:B------:R-:W-:Y:S05]  /*0760*/  BSYNC.RECONVERGENT B0 ;  /* 0x0000000000007941 */ /* 0x000fea0003800200 */
.L_x_8:
[----:B------:R-:W2:Y:S02]  /*0770*/  LDG.E R2, desc[UR4][R16.64] ;  /* 0x0000000410027981 */ /* 0x000ea4000c1e1900 */
[----:B--2--5:R-:W-:-:S13]  /*0780*/  ISETP.GE.AND P0, PT, R7, R2, PT ;  /* 0x000000020700720c */ /* 0x024fda0003f06270 */
[----:B------:R-:W-:Y:S05]  /*0790*/  @P0 BRA `(.L_x_10) ;  /* 0x0000000000400947 */ /* 0x000fea0003800000 */
[----:B------:R-:W-:-:S05]  /*07a0*/  IMAD.WIDE R14, R6, 0x4, R14 ;  /* 0x00000004060e7825 */ /* 0x000fca00078e020e */
[----:B------:R-:W2:Y:S01]  /*07b0*/  LDG.E R3, desc[UR4][R14.64] ;  /* 0x000000040e037981 */ /* 0x000ea2000c1e1900 */
[----:B------:R-:W-:Y:S01]  /*07c0*/  IADD3 R2, PT, PT, R6, 0x2, RZ ;  /* 0x0000000206027810 */ /* 0x000fe20007ffe0ff */
[----:B------:R-:W-:-:S03]  /*07d0*/  IMAD R5, R23, R0, R5 ;  /* 0x0000000017057224 */ /* 0x000fc600078e0205 */
[----:B------:R-:W-:Y:S01]  /*07e0*/  ISETP.GE.U32.AND P0, PT, R2, 0x4, PT ;  /* 0x000000040200780c */ /* 0x000fe20003f06070 */
[----:B------:R-:W-:-:S12]  /*07f0*/  IMAD.WIDE R8, R5, 0x4, R8 ;  /* 0x0000000405087825 */ /* 0x000fd800078e0208 */
[----:B------:R-:W-:-:S04]  /*0800*/  @P0 VIADD R2, R6, 0xfffffffe ;  /* 0xfffffffe06020836 */ /* 0x000fc80000000000 */
[----:B------:R-:W-:-:S04]  /*0810*/  IMAD R7, R5, 0x4, R2 ;  /* 0x0000000405077824 */ /* 0x000fc800078e0202 */
[----:B------:R-:W-:Y:S01]  /*0820*/  IMAD.WIDE R12, R7, 0x4, R12 ;  /* 0x00000004070c7825 */ /* 0x000fe200078e020c */
[----:B--2---:R-:W-:-:S05]  /*0830*/  VIMNMX R3, PT, PT, R4, R3, PT ;  /* 0x0000000304037248 */ /* 0x004fca0003fe0100 */
[----:B------:R-:W-:-:S05]  /*0840*/  IMAD.MOV R17, RZ, RZ, -R3 ;  /* 0x000000ffff117224 */ /* 0x000fca00078e0a03 */
[----:B------:R-:W-:Y:S04]  /*0850*/  REDG.E.ADD.STRONG.GPU desc[UR4][R14.64], R17 ;  /* 0x000000110e00798e */ /* 0x000fe8000c12e104 */
[----:B------:R-:W-:Y:S04]  /*0860*/  REDG.E.ADD.STRONG.GPU desc[UR4][R12.64], R3 ;  /* 0x000000030c00798e */ /* 0x000fe8000c12e104 */
[----:B------:R-:W-:Y:S04]  /*0870*/  REDG.E.ADD.STRONG.GPU desc[UR4][R10.64], R17 ;  /* 0x000000110a00798e */ /* 0x000fe8000c12e104 */
[----:B------:R-:W-:Y:S01]  /*0880*/  REDG.E.ADD.STRONG.GPU desc[UR4][R8.64], R3 ;  /* 0x000000030800798e */ /* 0x000fe2000c12e104 */
[----:B------:R-:W-:Y:S05]  /*0890*/  EXIT ;  /* 0x000000000000794d */ /* 0x000fea0003800000 */
.L_x_10:
[----:B------:R-:W-:-:S05]  /*08a0*/  VIADD R7, R7, 0x1 ;  /* 0x0000000107077836 */ /* 0x000fca0000000000 */
[----:B------:R-:W-:Y:S01]  /*08b0*/  STG.E desc[UR4][R16.64], R7 ;  /* 0x0000000710007986 */ /* 0x000fe2000c101904 */
[----:B------:R-:W-:Y:S05]  /*08c0*/  EXIT ;  /* 0x000000000000794d */ /* 0x000fea0003800000 */
.L_x_11:
        /* <DEDUP_REMOVED lines=11> */
.L_x_14:


//--------------------- .text.initialize          --------------------------
	.section	.text.initialize,"ax",@progbits
	.align	128
        .global         initialize
        .type           initialize,@function
        .size           initialize,(.L_x_15 - initialize)
        .other          initialize,@"STO_CUDA_ENTRY STV_DEFAULT"
initialize:
.text.initialize:
[----:B------:R-:W-:Y:S01]  /*0000*/  LDC R1, c[0x0][0x37c] ;  /* 0x0000df00ff017b82 */ /* 0x000fe20000000800 */
[----:B------:R-:W0:Y:S07]  /*0010*/  S2R R6, SR_CTAID.Y ;  /* 0x0000000000067919 */ /* 0x000e2e0000002600 */
[----:B------:R-:W1:Y:S01]  /*0020*/  LDC R7, c[0x0][0x3a8] ;  /* 0x0000ea00ff077b82 */ /* 0x000e620000000800 */
[----:B------:R-:W0:Y:S01]  /*0030*/  S2R R5, SR_TID.Y ;  /* 0x0000000000057919 */ /* 0x000e220000002200 */
[----:B------:R-:W2:Y:S01]  /*0040*/  S2R R0, SR_CTAID.X ;  /* 0x0000000000007919 */ /* 0x000ea20000002500 */
[----:B------:R-:W2:Y:S01]  /*0050*/  S2R R3, SR_TID.X ;  /* 0x0000000000037919 */ /* 0x000ea20000002100 */
[----:B0-----:R-:W-:Y:S01]  /*0060*/  IMAD R6, R6, 0x20, R5 ;  /* 0x0000002006067824 */ /* 0x001fe200078e0205 */
[----:B--2---:R-:W-:-:S04]  /*0070*/  LEA R0, R0, R3, 0x5 ;  /* 0x0000000300007211 */ /* 0x004fc800078e28ff */
[----:B------:R-:W-:-:S04]  /*0080*/  VIMNMX R2, PT, PT, R0, R6, !PT ;  /* 0x0000000600027248 */ /* 0x000fc80007fe0100 */
[----:B-1----:R-:W-:-:S13]  /*0090*/  ISETP.GE.AND P0, PT, R2, R7, PT ;  /* 0x000000070200720c */ /* 0x002fda0003f06270 */
[----:B------:R-:W-:Y:S05]  /*00a0*/  @P0 EXIT ;  /* 0x000000000000094d */ /* 0x000fea0003800000 */
[----:B------:R-:W0:Y:S01]  /*00b0*/  LDC.64 R4, c[0x0][0x3a0] ;  /* 0x0000e800ff047b82 */ /* 0x000e220000000a00 */
[----:B------:R-:W1:Y:S01]  /*00c0*/  LDCU.64 UR4, c[0x0][0x358] ;  /* 0x00006b00ff0477ac */ /* 0x000e620008000a00 */
[----:B------:R-:W-:-:S05]  /*00d0*/  IMAD R19, R6, R7, R0 ;  /* 0x0000000706137224 */ /* 0x000fca00078e0200 */
[----:B------:R-:W-:Y:S01]  /*00e0*/  SHF.L.U32 R13, R19, 0x2, RZ ;  /* 0x00000002130d7819 */ /* 0x000fe200000006ff */
[----:B------:R-:W2:Y:S08]  /*00f0*/  LDC.64 R14, c[0x0][0x398] ;  /* 0x0000e600ff0e7b82 */ /* 0x000eb00000000a00 */
[----:B------:R-:W3:Y:S08]  /*0100*/  LDC.64 R2, c[0x0][0x390] ;  /* 0x0000e400ff027b82 */ /* 0x000ef00000000a00 */
[----:B------:R-:W4:Y:S01]  /*0110*/  LDC.64 R8, c[0x0][0x380] ;  /* 0x0000e000ff087b82 */ /* 0x000f220000000a00 */
[----:B0-----:R-:W-:-:S04]  /*0120*/  ISETP.NE.AND P0, PT, R6, R5, PT ;  /* 0x000000050600720c */ /* 0x001fc80003f05270 */
[----:B------:R-:W-:Y:S01]  /*0130*/  ISETP.EQ.AND P0, PT, R0, R4, !P0 ;  /* 0x000000040000720c */ /* 0x000fe20004702270 */
[C---:B--2---:R-:W-:Y:S02]  /*0140*/  IMAD.WIDE R14, R19.reuse, 0x4, R14 ;  /* 0x00000004130e7825 */ /* 0x044fe400078e020e */
[----:B------:R-:W0:Y:S10]  /*0150*/  LDC.64 R10, c[0x0][0x388] ;  /* 0x0000e200ff0a7b82 */ /* 0x000e340000000a00 */
[----:B---3--:R-:W-:Y:S01]  /*0160*/  @P0 IMAD.WIDE R16, R19, 0x4, R2 ;  /* 0x0000000413100825 */ /* 0x008fe200078e0202 */
[----:B-1----:R1:W-:Y:S03]  /*0170*/  @P0 STG.E desc[UR4][R14.64], R7 ;  /* 0x000000070e000986 */ /* 0x0023e6000c101904 */
[----:B------:R-:W-:-:S02]  /*0180*/  @P0 IMAD.MOV.U32 R27, RZ, RZ, 0x1fffffff ;  /* 0x1fffffffff1b0424 */ /* 0x000fc400078e00ff */
[----:B------:R-:W-:-:S03]  /*0190*/  @!P0 IMAD.WIDE R18, R19, 0x4, R2 ;  /* 0x0000000413128825 */ /* 0x000fc600078e0202 */
[----:B------:R1:W-:Y:S01]  /*01a0*/  @P0 STG.E desc[UR4][R16.64], R27 ;  /* 0x0000001b10000986 */ /* 0x0003e2000c101904 */
[----:B----4-:R-:W-:-:S03]  /*01b0*/  IMAD.WIDE R8, R13, 0x4, R8 ;  /* 0x000000040d087825 */ /* 0x010fc600078e0208 */
[----:B------:R1:W-:Y:S04]  /*01c0*/  @!P0 STG.E desc[UR4][R14.64], RZ ;  /* 0x000000ff0e008986 */ /* 0x0003e8000c101904 */
[----:B------:R1:W-:Y:S04]  /*01d0*/  @!P0 STG.E desc[UR4][R18.64], RZ ;  /* 0x000000ff12008986 */ /* 0x0003e8000c101904 */
[----:B------:R-:W2:Y:S01]  /*01e0*/  @!P0 LDG.E R21, desc[UR4][R8.64] ;  /* 0x0000000408158981 */ /* 0x000ea2000c1e1900 */
[----:B0-----:R-:W-:-:S05]  /*01f0*/  IMAD.WIDE R12, R13, 0x4, R10 ;  /* 0x000000040d0c7825 */ /* 0x001fca00078e020a */
[----:B--2---:R1:W-:Y:S04]  /*0200*/  @!P0 STG.E desc[UR4][R12.64], R21 ;  /* 0x000000150c008986 */ /* 0x0043e8000c101904 */
[----:B------:R-:W2:Y:S04]  /*0210*/  @!P0 LDG.E R23, desc[UR4][R8.64+0x4] ;  /* 0x0000040408178981 */ /* 0x000ea8000c1e1900 */
[----:B--2---:R1:W-:Y:S04]  /*0220*/  @!P0 STG.E desc[UR4][R12.64+0x4], R23 ;  /* 0x000004170c008986 */ /* 0x0043e8000c101904 */
[----:B------:R-:W2:Y:S04]  /*0230*/  @!P0 LDG.E R25, desc[UR4][R8.64+0x8] ;  /* 0x0000080408198981 */ /* 0x000ea8000c1e1900 */
[----:B--2---:R1:W-:Y:S04]  /*0240*/  @!P0 STG.E desc[UR4][R12.64+0x8], R25 ;  /* 0x000008190c008986 */ /* 0x0043e8000c101904 */
[----:B------:R-:W2:Y:S04]  /*0250*/  @!P0 LDG.E R17, desc[UR4][R8.64+0xc] ;  /* 0x00000c0408118981 */ /* 0x000ea8000c1e1900 */
[----:B--2---:R1:W-:Y:S01]  /*0260*/  @!P0 STG.E desc[UR4][R12.64+0xc], R17 ;  /* 0x00000c110c008986 */ /* 0x0043e2000c101904 */
[----:B------:R-:W-:Y:S06]  /*0270*/  BAR.SYNC.DEFER_BLOCKING 0x0 ;  /* 0x0000000000007b1d */ /* 0x000fec0000010000 */
[----:B------:R-:W-:Y:S05]  /*0280*/  @!P0 EXIT ;  /* 0x000000000000894d */ /* 0x000fea0003800000 */
[C---:B------:R-:W-:Y:S01]  /*0290*/  ISETP.GE.AND P1, PT, R4.reuse, R7, PT ;  /* 0x000000070400720c */ /* 0x040fe20003f26270 */
[----:B------:R-:W-:Y:S01]  /*02a0*/  STG.E desc[UR4][R12.64], RZ ;  /* 0x000000ff0c007986 */ /* 0x000fe2000c101904 */
[----:B------:R-:W-:Y:S02]  /*02b0*/  IADD3 R0, PT, PT, R5, -0x1, RZ ;  /* 0xffffffff05007810 */ /* 0x000fe40007ffe0ff */
[----:B------:R-:W-:-:S04]  /*02c0*/  ISETP.GT.AND P1, PT, R4, -0x1, !P1 ;  /* 0xffffffff0400780c */ /* 0x000fc80004f24270 */
[----:B------:R-:W-:-:S13]  /*02d0*/  ISETP.GE.U32.OR P2, PT, R0, R7, !P1 ;  /* 0x000000070000720c */ /* 0x000fda0004f46470 */
[----:B-1----:R-:W2:Y:S01]  /*02e0*/  @!P2 LDG.E R19, desc[UR4][R8.64] ;  /* 0x000000040813a981 */ /* 0x002ea2000c1e1900 */
[----:B------:R-:W-:-:S04]  /*02f0*/  @!P2 IMAD R15, R0, R7, R4 ;  /* 0x00000007000fa224 */ /* 0x000fc800078e0204 */
[C---:B------:R-:W-:Y:S02]  /*0300*/  @!P2 IMAD.SHL.U32 R17, R15.reuse, 0x4, RZ ;  /* 0x000000040f11a824 */ /* 0x040fe400078e00ff */
[----:B------:R-:W-:-:S04]  /*0310*/  @!P2 IMAD.WIDE.U32 R14, R15, 0x4, R2 ;  /* 0x000000040f0ea825 */ /* 0x000fc800078e0002 */
[----:B------:R-:W-:Y:S01]  /*0320*/  @!P2 IMAD.WIDE.U32 R16, R17, 0x4, R10 ;  /* 0x000000041110a825 */ /* 0x000fe200078e000a */
[----:B------:R-:W-:Y:S01]  /*0330*/  IADD3 R6, PT, PT, R4, 0x1, RZ ;  /* 0x0000000104067810 */ /* 0x000fe20007ffe0ff */
[----:B--2---:R0:W-:Y:S04]  /*0340*/  @!P2 STG.E desc[UR4][R14.64], R19 ;  /* 0x000000130e00a986 */ /* 0x0041e8000c101904 */
[----:B------:R-:W2:Y:S01]  /*0350*/  @!P2 LDG.E R0, desc[UR4][R16.64+0x8] ;  /* 0x000008041000a981 */ /* 0x000ea2000c1e1900 */
[----:B------:R-:W-:-:S04]  /*0360*/  ISETP.GE.AND P0, PT, R6, R7, PT ;  /* 0x000000070600720c */ /* 0x000fc80003f06270 */
[----:B------:R-:W-:-:S04]  /*0370*/  ISETP.LT.OR P0, PT, R4, -0x1, P0 ;  /* 0xffffffff0400780c */ /* 0x000fc80000701670 */
[----:B------:R-:W-:Y:S01]  /*0380*/  ISETP.GE.U32.OR P0, PT, R5, R7, P0 ;  /* 0x000000070500720c */ /* 0x000fe20000706470 */
[----:B--2---:R-:W-:-:S05]  /*0390*/  @!P2 IMAD.IADD R21, R19, 0x1, R0 ;  /* 0x000000011315a824 */ /* 0x004fca00078e0200 */
[----:B------:R1:W-:Y:S04]  /*03a0*/  @!P2 STG.E desc[UR4][R16.64+0x8], R21 ;  /* 0x000008151000a986 */ /* 0x0003e8000c101904 */
[----:B------:R-:W-:Y:S04]  /*03b0*/  STG.E desc[UR4][R12.64+0x4], RZ ;  /* 0x000004ff0c007986 */ /* 0x000fe8000c101904 */
[----:B------:R-:W2:Y:S01]  /*03c0*/  @!P0 LDG.E R23, desc[UR4][R8.64+0x4] ;  /* 0x0000040408178981 */ /* 0x000ea2000c1e1900 */
[----:B------:R-:W-:-:S04]  /*03d0*/  @!P0 IMAD R25, R7, R5, R6 ;  /* 0x0000000507198224 */ /* 0x000fc800078e0206 */
[C---:B0-----:R-:W-:Y:S01]  /*03e0*/  @!P0 IMAD.WIDE.U32 R14, R25.reuse, 0x4, R2 ;  /* 0x00000004190e8825 */ /* 0x041fe200078e0002 */
[----:B------:R-:W-:-:S05]  /*03f0*/  @!P0 SHF.L.U32 R19, R25, 0x2, RZ ;  /* 0x0000000219138819 */ /* 0x000fca00000006ff */
[----:B------:R-:W-:Y:S01]  /*0400*/  @!P0 IMAD.WIDE.U32 R18, R19, 0x4, R10 ;  /* 0x0000000413128825 */ /* 0x000fe200078e000a */
[----:B--2---:R0:W-:Y:S04]  /*0410*/  @!P0 STG.E desc[UR4][R14.64], R23 ;  /* 0x000000170e008986 */ /* 0x0041e8000c101904 */
[----:B------:R-:W1:Y:S01]  /*0420*/  @!P0 LDG.E R0, desc[UR4][R18.64+0xc] ;  /* 0x00000c0412008981 */ /* 0x000e62000c1e1900 */
[----:B------:R-:W-:-:S04]  /*0430*/  IADD3 R6, PT, PT, R5, 0x1, RZ ;  /* 0x0000000105067810 */ /* 0x000fc80007ffe0ff */
[----:B------:R-:W-:Y:S01]  /*0440*/  ISETP.GE.U32.OR P1, PT, R6, R7, !P1 ;  /* 0x000000070600720c */ /* 0x000fe20004f26470 */
[----:B-1----:R-:W-:-:S05]  /*0450*/  @!P0 IMAD.IADD R21, R23, 0x1, R0 ;  /* 0x0000000117158824 */ /* 0x002fca00078e0200 */
[----:B------:R1:W-:Y:S04]  /*0460*/  @!P0 STG.E desc[UR4][R18.64+0xc], R21 ;  /* 0x00000c1512008986 */ /* 0x0003e8000c101904 */
[----:B------:R2:W-:Y:S04]  /*0470*/  STG.E desc[UR4][R12.64+0x8], RZ ;  /* 0x000008ff0c007986 */ /* 0x0005e8000c101904 */
[----:B------:R-:W3:Y:S01]  /*0480*/  @!P1 LDG.E R25, desc[UR4][R8.64+0x8] ;  /* 0x0000080408199981 */ /* 0x000ee2000c1e1900 */
[----:B------:R-:W-:-:S05]  /*0490*/  @!P1 IMAD R17, R6, R7, R4 ;  /* 0x0000000706119224 */ /* 0x000fca00078e0204 */
[C---:B------:R-:W-:Y:S01]  /*04a0*/  @!P1 SHF.L.U32 R27, R17.reuse, 0x2, RZ ;  /* 0x00000002111b9819 */ /* 0x040fe200000006ff */
[----:B------:R-:W-:-:S04]  /*04b0*/  @!P1 IMAD.WIDE.U32 R16, R17, 0x4, R2 ;  /* 0x0000000411109825 */ /* 0x000fc800078e0002 */
[----:B0-----:R-:W-:Y:S01]  /*04c0*/  @!P1 IMAD.WIDE.U32 R14, R27, 0x4, R10 ;  /* 0x000000041b0e9825 */ /* 0x001fe200078e000a */
[C---:B------:R-:W-:Y:S01]  /*04d0*/  ISETP.GT.AND P0, PT, R4.reuse, R7, PT ;  /* 0x000000070400720c */ /* 0x040fe20003f04270 */
[----:B---3--:R2:W-:Y:S04]  /*04e0*/  @!P1 STG.E desc[UR4][R16.64], R25 ;  /* 0x0000001910009986 */ /* 0x0085e8000c101904 */
[----:B------:R-:W1:Y:S01]  /*04f0*/  @!P1 LDG.E R0, desc[UR4][R14.64] ;  /* 0x000000040e009981 */ /* 0x000e62000c1e1900 */
[----:B------:R-:W-:-:S04]  /*0500*/  ISETP.LT.OR P0, PT, R4, 0x1, P0 ;  /* 0x000000010400780c */ /* 0x000fc80000701670 */
[----:B------:R-:W-:Y:S02]  /*0510*/  ISETP.GE.U32.OR P0, PT, R5, R7, P0 ;  /* 0x000000070500720c */ /* 0x000fe40000706470 */
[----:B-1----:R-:W-:-:S05]  /*0520*/  @!P1 IADD3 R19, PT, PT, R25, R0, RZ ;  /* 0x0000000019139210 */ /* 0x002fca0007ffe0ff */
[----:B------:R2:W-:Y:S04]  /*0530*/  @!P1 STG.E desc[UR4][R14.64], R19 ;  /* 0x000000130e009986 */ /* 0x0005e8000c101904 */
[----:B------:R2:W-:Y:S02]  /*0540*/  STG.E desc[UR4][R12.64+0xc], RZ ;  /* 0x00000cff0c007986 */ /* 0x0005e4000c101904 */
[----:B------:R-:W-:Y:S05]  /*0550*/  @P0 EXIT ;  /* 0x000000000000094d */ /* 0x000fea0003800000 */
[----:B------:R-:W3:Y:S01]  /*0560*/  LDG.E R9, desc[UR4][R8.64+0xc] ;  /* 0x00000c0408097981 */ /* 0x000ee2000c1e1900 */
[----:B------:R-:W-:-:S04]  /*0570*/  IMAD R4, R7, R5, R4 ;  /* 0x0000000507047224 */ /* 0x000fc800078e0204 */
[----:B------:R-:W-:-:S04]  /*0580*/  VIADD R5, R4, 0xffffffff ;  /* 0xffffffff04057836 */ /* 0x000fc80000000000 */
[C---:B------:R-:W-:Y:S01]  /*0590*/  IMAD.WIDE.U32 R2, R5.reuse, 0x4, R2 ;  /* 0x0000000405027825 */ /* 0x040fe200078e0002 */
[----:B------:R-:W-:-:S05]  /*05a0*/  SHF.L.U32 R7, R5, 0x2, RZ ;  /* 0x0000000205077819 */ /* 0x000fca00000006ff */
[----:B------:R-:W-:Y:S01]  /*05b0*/  IMAD.WIDE.U32 R10, R7, 0x4, R10 ;  /* 0x00000004070a7825 */ /* 0x000fe200078e000a */
[----:B---3--:R-:W-:Y:S04]  /*05c0*/  STG.E desc[UR4][R2.64], R9 ;  /* 0x0000000902007986 */ /* 0x008fe8000c101904 */
[----:B------:R-:W3:Y:S02]  /*05d0*/  LDG.E R0, desc[UR4][R10.64+0x4] ;  /* 0x000004040a007981 */ /* 0x000ee4000c1e1900 */
[----:B---3--:R-:W-:-:S05]  /*05e0*/  IADD3 R5, PT, PT, R9, R0, RZ ;  /* 0x0000000009057210 */ /* 0x008fca0007ffe0ff */
[----:B------:R-:W-:Y:S01]  /*05f0*/  STG.E desc[UR4][R10.64+0x4], R5 ;  /* 0x000004050a007986 */ /* 0x000fe2000c101904 */
[----:B------:R-:W-:Y:S05]  /*0600*/  EXIT ;  /* 0x000000000000794d */ /* 0x000fea0003800000 */
.L_x_12:
        /* <DEDUP_REMOVED lines=15> */
.L_x_15:


//--------------------- .nv.shared.reserved.0     --------------------------
	.section	.nv.shared.reserved.0,"aw",@nobits
	.weak		__nv_reservedSMEM_offset_0_alias
	.size		__nv_reservedSMEM_offset_0_alias, 0, 64
	.other		__nv_reservedSMEM_offset_0_alias,@"STO_CUDA_RESERVED_SHARED STV_DEFAULT"
__nv_reservedSMEM_offset_0_alias:
	.zero		0
	.zero		64


//--------------------- .nv.constant0.check_excess --------------------------
	.section	.nv.constant0.check_excess,"a",@progbits
	.sectionflags	@""
	.align	4
.nv.constant0.check_excess:
	.zero		932


//--------------------- .nv.constant0.push_relabel --------------------------
	.section	.nv.constant0.push_relabel,"a",@progbits
	.sectionflags	@""
	.align	4
.nv.constant0.push_relabel:
	.zero		940


//--------------------- .nv.constant0.initialize  --------------------------
	.section	.nv.constant0.initialize,"a",@progbits
	.sectionflags	@""
	.align	4
.nv.constant0.initialize:
	.zero		940


//--------------------- SYMBOLS --------------------------

	.type		.nv.reservedSmem.offset0,@object
	.size		.nv.reservedSmem.offset0,0x4
